//
// Generated by NVIDIA NVVM Compiler
//
// Compiler Build ID: CL-36424714
// Cuda compilation tools, release 13.0, V13.0.88
// Based on NVVM 20.0.0
//

.version 9.0
.target sm_100
.address_size 64

	// .globl	_Z9normalizePfS_S_jj
.func  (.param .b64 func_retval0) __internal_accurate_pow
(
	.param .b64 __internal_accurate_pow_param_0
)
;

.visible .entry _Z9normalizePfS_S_jj(
	.param .u64 .ptr .align 1 _Z9normalizePfS_S_jj_param_0,
	.param .u64 .ptr .align 1 _Z9normalizePfS_S_jj_param_1,
	.param .u64 .ptr .align 1 _Z9normalizePfS_S_jj_param_2,
	.param .u32 _Z9normalizePfS_S_jj_param_3,
	.param .u32 _Z9normalizePfS_S_jj_param_4
)
{
	.reg .pred 	%p<2>;
	.reg .b32 	%r<9>;
	.reg .b32 	%f<7>;
	.reg .b64 	%rd<12>;

	ld.param.u64 	%rd1, [_Z9normalizePfS_S_jj_param_0];
	ld.param.u64 	%rd2, [_Z9normalizePfS_S_jj_param_1];
	ld.param.u64 	%rd3, [_Z9normalizePfS_S_jj_param_2];
	ld.param.u32 	%r2, [_Z9normalizePfS_S_jj_param_3];
	ld.param.u32 	%r3, [_Z9normalizePfS_S_jj_param_4];
	mov.u32 	%r4, %tid.x;
	mov.u32 	%r5, %ctaid.x;
	mov.u32 	%r6, %ntid.x;
	mad.lo.s32 	%r1, %r5, %r6, %r4;
	mul.lo.s32 	%r7, %r3, %r2;
	setp.ge.u32 	%p1, %r1, %r7;
	@%p1 bra 	$L__BB0_2;
	cvta.to.global.u64 	%rd4, %rd1;
	cvta.to.global.u64 	%rd5, %rd3;
	cvta.to.global.u64 	%rd6, %rd2;
	mul.wide.u32 	%rd7, %r1, 4;
	add.s64 	%rd8, %rd4, %rd7;
	ld.global.f32 	%f1, [%rd8];
	rem.u32 	%r8, %r1, %r2;
	mul.wide.u32 	%rd9, %r8, 4;
	add.s64 	%rd10, %rd5, %rd9;
	ld.global.f32 	%f2, [%rd10];
	sub.f32 	%f3, %f1, %f2;
	add.s64 	%rd11, %rd6, %rd9;
	ld.global.f32 	%f4, [%rd11];
	sub.f32 	%f5, %f4, %f2;
	div.rn.f32 	%f6, %f3, %f5;
	st.global.f32 	[%rd8], %f6;
$L__BB0_2:
	ret;

}
	// .globl	_Z14findDistanceV2PfPS_S_jj
.visible .entry _Z14findDistanceV2PfPS_S_jj(
	.param .u64 .ptr .align 1 _Z14findDistanceV2PfPS_S_jj_param_0,
	.param .u64 .ptr .align 1 _Z14findDistanceV2PfPS_S_jj_param_1,
	.param .u64 .ptr .align 1 _Z14findDistanceV2PfPS_S_jj_param_2,
	.param .u32 _Z14findDistanceV2PfPS_S_jj_param_3,
	.param .u32 _Z14findDistanceV2PfPS_S_jj_param_4
)
{
	.reg .pred 	%p<4>;
	.reg .b32 	%r<12>;
	.reg .b32 	%f<5>;
	.reg .b64 	%rd<16>;

	ld.param.u64 	%rd1, [_Z14findDistanceV2PfPS_S_jj_param_0];
	ld.param.u64 	%rd2, [_Z14findDistanceV2PfPS_S_jj_param_1];
	ld.param.u64 	%rd3, [_Z14findDistanceV2PfPS_S_jj_param_2];
	ld.param.u32 	%r3, [_Z14findDistanceV2PfPS_S_jj_param_3];
	ld.param.u32 	%r4, [_Z14findDistanceV2PfPS_S_jj_param_4];
	mov.u32 	%r5, %ctaid.y;
	mov.u32 	%r6, %ntid.y;
	mov.u32 	%r7, %tid.y;
	mad.lo.s32 	%r1, %r5, %r6, %r7;
	mov.u32 	%r8, %ctaid.x;
	mov.u32 	%r9, %ntid.x;
	mov.u32 	%r10, %tid.x;
	mad.lo.s32 	%r2, %r8, %r9, %r10;
	setp.ge.u32 	%p1, %r1, %r4;
	setp.ge.u32 	%p2, %r2, %r3;
	or.pred  	%p3, %p2, %p1;
	@%p3 bra 	$L__BB1_2;
	cvta.to.global.u64 	%rd4, %rd1;
	cvta.to.global.u64 	%rd5, %rd2;
	cvta.to.global.u64 	%rd6, %rd3;
	mul.wide.s32 	%rd7, %r2, 4;
	add.s64 	%rd8, %rd4, %rd7;
	ld.global.f32 	%f1, [%rd8];
	mul.wide.u32 	%rd9, %r1, 8;
	add.s64 	%rd10, %rd5, %rd9;
	ld.global.u64 	%rd11, [%rd10];
	cvta.to.global.u64 	%rd12, %rd11;
	add.s64 	%rd13, %rd12, %rd7;
	ld.global.f32 	%f2, [%rd13];
	sub.f32 	%f3, %f1, %f2;
	mul.f32 	%f4, %f3, %f3;
	mad.lo.s32 	%r11, %r3, %r1, %r2;
	mul.wide.u32 	%rd14, %r11, 4;
	add.s64 	%rd15, %rd6, %rd14;
	st.global.f32 	[%rd15], %f4;
$L__BB1_2:
	ret;

}
	// .globl	_Z12findDistancePfS_S_jj
.visible .entry _Z12findDistancePfS_S_jj(
	.param .u64 .ptr .align 1 _Z12findDistancePfS_S_jj_param_0,
	.param .u64 .ptr .align 1 _Z12findDistancePfS_S_jj_param_1,
	.param .u64 .ptr .align 1 _Z12findDistancePfS_S_jj_param_2,
	.param .u32 _Z12findDistancePfS_S_jj_param_3,
	.param .u32 _Z12findDistancePfS_S_jj_param_4
)
{
	.reg .pred 	%p<61>;
	.reg .b32 	%r<87>;
	.reg .b32 	%f<35>;
	.reg .b64 	%rd<28>;
	.reg .b64 	%fd<92>;

	ld.param.u64 	%rd10, [_Z12findDistancePfS_S_jj_param_0];
	ld.param.u64 	%rd11, [_Z12findDistancePfS_S_jj_param_1];
	ld.param.u64 	%rd9, [_Z12findDistancePfS_S_jj_param_2];
	ld.param.u32 	%r28, [_Z12findDistancePfS_S_jj_param_3];
	ld.param.u32 	%r29, [_Z12findDistancePfS_S_jj_param_4];
	cvta.to.global.u64 	%rd1, %rd11;
	cvta.to.global.u64 	%rd2, %rd10;
	mov.u32 	%r30, %tid.x;
	mov.u32 	%r31, %ctaid.x;
	mov.u32 	%r32, %ntid.x;
	mad.lo.s32 	%r1, %r31, %r32, %r30;
	setp.ge.u32 	%p2, %r1, %r29;
	@%p2 bra 	$L__BB2_34;
	setp.eq.s32 	%p3, %r28, 0;
	mov.f32 	%f34, 0f00000000;
	@%p3 bra 	$L__BB2_33;
	mul.lo.s32 	%r2, %r28, %r1;
	mov.f64 	%fd31, 0d4000000000000000;
	{
	.reg .b32 %temp; 
	mov.b64 	{%temp, %r3}, %fd31;
	}
	and.b32  	%r4, %r3, 2146435072;
	setp.eq.s32 	%p4, %r4, 1062207488;
	setp.lt.s32 	%p5, %r3, 0;
	selp.b32 	%r5, 0, 2146435072, %p5;
	and.b32  	%r34, %r3, 2147483647;
	setp.ne.s32 	%p6, %r34, 1071644672;
	and.pred  	%p1, %p4, %p6;
	or.b32  	%r6, %r5, -2147483648;
	and.b32  	%r7, %r28, 3;
	setp.lt.u32 	%p7, %r28, 4;
	mov.f32 	%f34, 0f00000000;
	mov.b32 	%r84, 0;
	@%p7 bra 	$L__BB2_25;
	and.b32  	%r84, %r28, -4;
	neg.s32 	%r83, %r84;
	add.s64 	%rd26, %rd1, 8;
	add.s32 	%r82, %r2, 3;
	mov.f32 	%f34, 0f00000000;
$L__BB2_4:
	setp.lt.s32 	%p8, %r3, 0;
	setp.eq.s32 	%p9, %r4, 1062207488;
	add.s32 	%r13, %r82, -2;
	add.s32 	%r35, %r82, -3;
	mul.wide.u32 	%rd12, %r35, 4;
	add.s64 	%rd13, %rd2, %rd12;
	ld.global.f32 	%f20, [%rd13];
	ld.global.f32 	%f21, [%rd26+-8];
	sub.f32 	%f2, %f20, %f21;
	cvt.f64.f32 	%fd1, %f2;
	{
	.reg .b32 %temp; 
	mov.b64 	{%temp, %r14}, %fd1;
	}
	abs.f64 	%fd2, %fd1;
	{ // callseq 0, 0
	.param .b64 param0;
	st.param.f64 	[param0], %fd2;
	.param .b64 retval0;
	call.uni (retval0), 
	__internal_accurate_pow, 
	(
	param0
	);
	ld.param.f64 	%fd32, [retval0];
	} // callseq 0
	setp.lt.s32 	%p11, %r14, 0;
	neg.f64 	%fd34, %fd32;
	selp.f64 	%fd35, %fd34, %fd32, %p9;
	selp.f64 	%fd36, %fd35, %fd32, %p11;
	setp.eq.f32 	%p12, %f2, 0f00000000;
	selp.b32 	%r36, %r14, 0, %p9;
	or.b32  	%r37, %r36, 2146435072;
	selp.b32 	%r38, %r37, %r36, %p8;
	mov.b32 	%r39, 0;
	mov.b64 	%fd37, {%r39, %r38};
	selp.f64 	%fd87, %fd37, %fd36, %p12;
	add.f64 	%fd38, %fd1, 0d4000000000000000;
	{
	.reg .b32 %temp; 
	mov.b64 	{%temp, %r40}, %fd38;
	}
	and.b32  	%r41, %r40, 2146435072;
	setp.ne.s32 	%p13, %r41, 2146435072;
	@%p13 bra 	$L__BB2_9;
	setp.num.f32 	%p14, %f2, %f2;
	@%p14 bra 	$L__BB2_7;
	mov.f64 	%fd39, 0d4000000000000000;
	add.rn.f64 	%fd87, %fd1, %fd39;
	bra.uni 	$L__BB2_9;
$L__BB2_7:
	setp.neu.f64 	%p15, %fd2, 0d7FF0000000000000;
	@%p15 bra 	$L__BB2_9;
	setp.lt.s32 	%p16, %r14, 0;
	selp.b32 	%r42, %r6, %r5, %p1;
	selp.b32 	%r43, %r42, %r5, %p16;
	mov.b32 	%r44, 0;
	mov.b64 	%fd87, {%r44, %r43};
$L__BB2_9:
	setp.lt.s32 	%p17, %r3, 0;
	setp.eq.s32 	%p18, %r4, 1062207488;
	setp.eq.f32 	%p20, %f2, 0f3F800000;
	selp.f64 	%fd40, 0d3FF0000000000000, %fd87, %p20;
	cvt.f64.f32 	%fd41, %f34;
	add.f64 	%fd42, %fd40, %fd41;
	cvt.rn.f32.f64 	%f3, %fd42;
	mul.wide.u32 	%rd14, %r13, 4;
	add.s64 	%rd15, %rd2, %rd14;
	ld.global.f32 	%f22, [%rd15];
	ld.global.f32 	%f23, [%rd26+-4];
	sub.f32 	%f4, %f22, %f23;
	cvt.f64.f32 	%fd7, %f4;
	{
	.reg .b32 %temp; 
	mov.b64 	{%temp, %r15}, %fd7;
	}
	abs.f64 	%fd8, %fd7;
	{ // callseq 1, 0
	.param .b64 param0;
	st.param.f64 	[param0], %fd8;
	.param .b64 retval0;
	call.uni (retval0), 
	__internal_accurate_pow, 
	(
	param0
	);
	ld.param.f64 	%fd43, [retval0];
	} // callseq 1
	setp.lt.s32 	%p21, %r15, 0;
	neg.f64 	%fd45, %fd43;
	selp.f64 	%fd46, %fd45, %fd43, %p18;
	selp.f64 	%fd47, %fd46, %fd43, %p21;
	setp.eq.f32 	%p22, %f4, 0f00000000;
	selp.b32 	%r45, %r15, 0, %p18;
	or.b32  	%r46, %r45, 2146435072;
	selp.b32 	%r47, %r46, %r45, %p17;
	mov.b32 	%r48, 0;
	mov.b64 	%fd48, {%r48, %r47};
	selp.f64 	%fd88, %fd48, %fd47, %p22;
	add.f64 	%fd49, %fd7, 0d4000000000000000;
	{
	.reg .b32 %temp; 
	mov.b64 	{%temp, %r49}, %fd49;
	}
	and.b32  	%r50, %r49, 2146435072;
	setp.ne.s32 	%p23, %r50, 2146435072;
	@%p23 bra 	$L__BB2_14;
	setp.nan.f32 	%p24, %f4, %f4;
	@%p24 bra 	$L__BB2_13;
	setp.neu.f64 	%p25, %fd8, 0d7FF0000000000000;
	@%p25 bra 	$L__BB2_14;
	setp.lt.s32 	%p26, %r15, 0;
	selp.b32 	%r51, %r6, %r5, %p1;
	selp.b32 	%r52, %r51, %r5, %p26;
	mov.b32 	%r53, 0;
	mov.b64 	%fd88, {%r53, %r52};
	bra.uni 	$L__BB2_14;
$L__BB2_13:
	mov.f64 	%fd50, 0d4000000000000000;
	add.rn.f64 	%fd88, %fd7, %fd50;
$L__BB2_14:
	setp.lt.s32 	%p27, %r3, 0;
	setp.eq.s32 	%p28, %r4, 1062207488;
	setp.eq.f32 	%p30, %f4, 0f3F800000;
	selp.f64 	%fd51, 0d3FF0000000000000, %fd88, %p30;
	cvt.f64.f32 	%fd52, %f3;
	add.f64 	%fd53, %fd51, %fd52;
	cvt.rn.f32.f64 	%f5, %fd53;
	add.s32 	%r54, %r13, 1;
	mul.wide.u32 	%rd16, %r54, 4;
	add.s64 	%rd17, %rd2, %rd16;
	ld.global.f32 	%f24, [%rd17];
	ld.global.f32 	%f25, [%rd26];
	sub.f32 	%f6, %f24, %f25;
	cvt.f64.f32 	%fd13, %f6;
	{
	.reg .b32 %temp; 
	mov.b64 	{%temp, %r16}, %fd13;
	}
	abs.f64 	%fd14, %fd13;
	{ // callseq 2, 0
	.param .b64 param0;
	st.param.f64 	[param0], %fd14;
	.param .b64 retval0;
	call.uni (retval0), 
	__internal_accurate_pow, 
	(
	param0
	);
	ld.param.f64 	%fd54, [retval0];
	} // callseq 2
	setp.lt.s32 	%p31, %r16, 0;
	neg.f64 	%fd56, %fd54;
	selp.f64 	%fd57, %fd56, %fd54, %p28;
	selp.f64 	%fd58, %fd57, %fd54, %p31;
	setp.eq.f32 	%p32, %f6, 0f00000000;
	selp.b32 	%r55, %r16, 0, %p28;
	or.b32  	%r56, %r55, 2146435072;
	selp.b32 	%r57, %r56, %r55, %p27;
	mov.b32 	%r58, 0;
	mov.b64 	%fd59, {%r58, %r57};
	selp.f64 	%fd89, %fd59, %fd58, %p32;
	add.f64 	%fd60, %fd13, 0d4000000000000000;
	{
	.reg .b32 %temp; 
	mov.b64 	{%temp, %r59}, %fd60;
	}
	and.b32  	%r60, %r59, 2146435072;
	setp.ne.s32 	%p33, %r60, 2146435072;
	@%p33 bra 	$L__BB2_19;
	setp.nan.f32 	%p34, %f6, %f6;
	@%p34 bra 	$L__BB2_18;
	setp.neu.f64 	%p35, %fd14, 0d7FF0000000000000;
	@%p35 bra 	$L__BB2_19;
	setp.lt.s32 	%p36, %r16, 0;
	selp.b32 	%r61, %r6, %r5, %p1;
	selp.b32 	%r62, %r61, %r5, %p36;
	mov.b32 	%r63, 0;
	mov.b64 	%fd89, {%r63, %r62};
	bra.uni 	$L__BB2_19;
$L__BB2_18:
	mov.f64 	%fd61, 0d4000000000000000;
	add.rn.f64 	%fd89, %fd13, %fd61;
$L__BB2_19:
	setp.lt.s32 	%p37, %r3, 0;
	setp.eq.s32 	%p38, %r4, 1062207488;
	setp.eq.f32 	%p40, %f6, 0f3F800000;
	selp.f64 	%fd62, 0d3FF0000000000000, %fd89, %p40;
	cvt.f64.f32 	%fd63, %f5;
	add.f64 	%fd64, %fd62, %fd63;
	cvt.rn.f32.f64 	%f7, %fd64;
	mul.wide.u32 	%rd18, %r82, 4;
	add.s64 	%rd19, %rd2, %rd18;
	ld.global.f32 	%f26, [%rd19];
	ld.global.f32 	%f27, [%rd26+4];
	sub.f32 	%f8, %f26, %f27;
	cvt.f64.f32 	%fd19, %f8;
	{
	.reg .b32 %temp; 
	mov.b64 	{%temp, %r17}, %fd19;
	}
	abs.f64 	%fd20, %fd19;
	{ // callseq 3, 0
	.param .b64 param0;
	st.param.f64 	[param0], %fd20;
	.param .b64 retval0;
	call.uni (retval0), 
	__internal_accurate_pow, 
	(
	param0
	);
	ld.param.f64 	%fd65, [retval0];
	} // callseq 3
	setp.lt.s32 	%p41, %r17, 0;
	neg.f64 	%fd67, %fd65;
	selp.f64 	%fd68, %fd67, %fd65, %p38;
	selp.f64 	%fd69, %fd68, %fd65, %p41;
	setp.eq.f32 	%p42, %f8, 0f00000000;
	selp.b32 	%r64, %r17, 0, %p38;
	or.b32  	%r65, %r64, 2146435072;
	selp.b32 	%r66, %r65, %r64, %p37;
	mov.b32 	%r67, 0;
	mov.b64 	%fd70, {%r67, %r66};
	selp.f64 	%fd90, %fd70, %fd69, %p42;
	add.f64 	%fd71, %fd19, 0d4000000000000000;
	{
	.reg .b32 %temp; 
	mov.b64 	{%temp, %r68}, %fd71;
	}
	and.b32  	%r69, %r68, 2146435072;
	setp.ne.s32 	%p43, %r69, 2146435072;
	@%p43 bra 	$L__BB2_24;
	setp.nan.f32 	%p44, %f8, %f8;
	@%p44 bra 	$L__BB2_23;
	setp.neu.f64 	%p45, %fd20, 0d7FF0000000000000;
	@%p45 bra 	$L__BB2_24;
	setp.lt.s32 	%p46, %r17, 0;
	selp.b32 	%r70, %r6, %r5, %p1;
	selp.b32 	%r71, %r70, %r5, %p46;
	mov.b32 	%r72, 0;
	mov.b64 	%fd90, {%r72, %r71};
	bra.uni 	$L__BB2_24;
$L__BB2_23:
	mov.f64 	%fd72, 0d4000000000000000;
	add.rn.f64 	%fd90, %fd19, %fd72;
$L__BB2_24:
	setp.eq.f32 	%p47, %f8, 0f3F800000;
	selp.f64 	%fd73, 0d3FF0000000000000, %fd90, %p47;
	cvt.f64.f32 	%fd74, %f7;
	add.f64 	%fd75, %fd73, %fd74;
	cvt.rn.f32.f64 	%f34, %fd75;
	add.s32 	%r83, %r83, 4;
	add.s64 	%rd26, %rd26, 16;
	add.s32 	%r82, %r82, 4;
	setp.ne.s32 	%p48, %r83, 0;
	@%p48 bra 	$L__BB2_4;
$L__BB2_25:
	setp.eq.s32 	%p49, %r7, 0;
	@%p49 bra 	$L__BB2_33;
	mul.wide.u32 	%rd20, %r84, 4;
	add.s64 	%rd27, %rd1, %rd20;
	add.s32 	%r86, %r84, %r2;
	neg.s32 	%r85, %r7;
$L__BB2_27:
	.pragma "nounroll";
	setp.lt.s32 	%p50, %r3, 0;
	setp.eq.s32 	%p51, %r4, 1062207488;
	mul.wide.u32 	%rd21, %r86, 4;
	add.s64 	%rd22, %rd2, %rd21;
	ld.global.f32 	%f28, [%rd22];
	ld.global.f32 	%f29, [%rd27];
	sub.f32 	%f13, %f28, %f29;
	cvt.f64.f32 	%fd25, %f13;
	{
	.reg .b32 %temp; 
	mov.b64 	{%temp, %r25}, %fd25;
	}
	abs.f64 	%fd26, %fd25;
	{ // callseq 4, 0
	.param .b64 param0;
	st.param.f64 	[param0], %fd26;
	.param .b64 retval0;
	call.uni (retval0), 
	__internal_accurate_pow, 
	(
	param0
	);
	ld.param.f64 	%fd76, [retval0];
	} // callseq 4
	setp.lt.s32 	%p53, %r25, 0;
	neg.f64 	%fd78, %fd76;
	selp.f64 	%fd79, %fd78, %fd76, %p51;
	selp.f64 	%fd80, %fd79, %fd76, %p53;
	setp.eq.f32 	%p54, %f13, 0f00000000;
	selp.b32 	%r73, %r25, 0, %p51;
	or.b32  	%r74, %r73, 2146435072;
	selp.b32 	%r75, %r74, %r73, %p50;
	mov.b32 	%r76, 0;
	mov.b64 	%fd81, {%r76, %r75};
	selp.f64 	%fd91, %fd81, %fd80, %p54;
	add.f64 	%fd82, %fd25, 0d4000000000000000;
	{
	.reg .b32 %temp; 
	mov.b64 	{%temp, %r77}, %fd82;
	}
	and.b32  	%r78, %r77, 2146435072;
	setp.ne.s32 	%p55, %r78, 2146435072;
	@%p55 bra 	$L__BB2_32;
	setp.nan.f32 	%p56, %f13, %f13;
	@%p56 bra 	$L__BB2_31;
	setp.neu.f64 	%p57, %fd26, 0d7FF0000000000000;
	@%p57 bra 	$L__BB2_32;
	setp.lt.s32 	%p58, %r25, 0;
	selp.b32 	%r79, %r6, %r5, %p1;
	selp.b32 	%r80, %r79, %r5, %p58;
	mov.b32 	%r81, 0;
	mov.b64 	%fd91, {%r81, %r80};
	bra.uni 	$L__BB2_32;
$L__BB2_31:
	mov.f64 	%fd83, 0d4000000000000000;
	add.rn.f64 	%fd91, %fd25, %fd83;
$L__BB2_32:
	setp.eq.f32 	%p59, %f13, 0f3F800000;
	selp.f64 	%fd84, 0d3FF0000000000000, %fd91, %p59;
	cvt.f64.f32 	%fd85, %f34;
	add.f64 	%fd86, %fd84, %fd85;
	cvt.rn.f32.f64 	%f34, %fd86;
	add.s64 	%rd27, %rd27, 4;
	add.s32 	%r86, %r86, 1;
	add.s32 	%r85, %r85, 1;
	setp.ne.s32 	%p60, %r85, 0;
	@%p60 bra 	$L__BB2_27;
$L__BB2_33:
	cvta.to.global.u64 	%rd23, %rd9;
	mul.wide.s32 	%rd24, %r1, 4;
	add.s64 	%rd25, %rd23, %rd24;
	st.global.f32 	[%rd25], %f34;
$L__BB2_34:
	ret;

}
	// .globl	_Z12bitonic_sortPjS_iii
.visible .entry _Z12bitonic_sortPjS_iii(
	.param .u64 .ptr .align 1 _Z12bitonic_sortPjS_iii_param_0,
	.param .u64 .ptr .align 1 _Z12bitonic_sortPjS_iii_param_1,
	.param .u32 _Z12bitonic_sortPjS_iii_param_2,
	.param .u32 _Z12bitonic_sortPjS_iii_param_3,
	.param .u32 _Z12bitonic_sortPjS_iii_param_4
)
{
	.reg .pred 	%p<7>;
	.reg .b32 	%r<20>;
	.reg .b64 	%rd<13>;

	ld.param.u64 	%rd8, [_Z12bitonic_sortPjS_iii_param_0];
	ld.param.u64 	%rd7, [_Z12bitonic_sortPjS_iii_param_1];
	ld.param.u32 	%r6, [_Z12bitonic_sortPjS_iii_param_2];
	ld.param.u32 	%r4, [_Z12bitonic_sortPjS_iii_param_3];
	ld.param.u32 	%r5, [_Z12bitonic_sortPjS_iii_param_4];
	cvta.to.global.u64 	%rd1, %rd8;
	mov.u32 	%r7, %tid.x;
	mov.u32 	%r8, %tid.y;
	mov.u32 	%r9, %ntid.x;
	mov.u32 	%r10, %ctaid.x;
	mov.u32 	%r11, %ntid.y;
	mad.lo.s32 	%r12, %r11, %r10, %r8;
	mad.lo.s32 	%r1, %r12, %r9, %r7;
	setp.ge.u32 	%p1, %r1, %r6;
	@%p1 bra 	$L__BB3_4;
	cvt.u64.u32 	%rd2, %r1;
	mul.wide.u32 	%rd9, %r1, 4;
	add.s64 	%rd3, %rd1, %rd9;
	ld.global.u32 	%r2, [%rd3];
	shl.b32 	%r13, %r5, 1;
	rem.u32 	%r14, %r1, %r13;
	setp.ge.u32 	%p2, %r14, %r5;
	@%p2 bra 	$L__BB3_4;
	cvta.to.global.u64 	%rd10, %rd7;
	shl.b64 	%rd11, %rd2, 2;
	add.s64 	%rd4, %rd10, %rd11;
	add.s32 	%r15, %r5, %r1;
	mul.wide.u32 	%rd12, %r15, 4;
	add.s64 	%rd5, %rd1, %rd12;
	ld.global.u32 	%r3, [%rd5];
	add.s64 	%rd6, %rd10, %rd12;
	div.u32 	%r16, %r1, %r4;
	and.b32  	%r17, %r16, 1;
	setp.eq.b32 	%p3, %r17, 1;
	setp.ge.u32 	%p4, %r2, %r3;
	xor.pred  	%p5, %p4, %p3;
	not.pred 	%p6, %p5;
	@%p6 bra 	$L__BB3_4;
	ld.global.u32 	%r18, [%rd4];
	ld.global.u32 	%r19, [%rd6];
	st.global.u32 	[%rd3], %r3;
	st.global.u32 	[%rd4], %r19;
	st.global.u32 	[%rd5], %r2;
	st.global.u32 	[%rd6], %r18;
$L__BB3_4:
	ret;

}
	// .globl	_Z11bitonicSortPfi
.visible .entry _Z11bitonicSortPfi(
	.param .u64 .ptr .align 1 _Z11bitonicSortPfi_param_0,
	.param .u32 _Z11bitonicSortPfi_param_1
)
{


	ret;

}
.func  (.param .b64 func_retval0) __internal_accurate_pow(
	.param .b64 __internal_accurate_pow_param_0
)
{
	.reg .pred 	%p<8>;
	.reg .b32 	%r<49>;
	.reg .b32 	%f<3>;
	.reg .b64 	%fd<109>;

	ld.param.f64 	%fd10, [__internal_accurate_pow_param_0];
	{
	.reg .b32 %temp; 
	mov.b64 	{%temp, %r46}, %fd10;
	}
	{
	.reg .b32 %temp; 
	mov.b64 	{%r45, %temp}, %fd10;
	}
	shr.u32 	%r47, %r46, 20;
	setp.gt.u32 	%p1, %r46, 1048575;
	@%p1 bra 	$L__BB5_2;
	mul.f64 	%fd11, %fd10, 0d4350000000000000;
	{
	.reg .b32 %temp; 
	mov.b64 	{%temp, %r46}, %fd11;
	}
	{
	.reg .b32 %temp; 
	mov.b64 	{%r45, %temp}, %fd11;
	}
	shr.u32 	%r16, %r46, 20;
	add.s32 	%r47, %r16, -54;
$L__BB5_2:
	add.s32 	%r48, %r47, -1023;
	and.b32  	%r17, %r46, -2146435073;
	or.b32  	%r18, %r17, 1072693248;
	mov.b64 	%fd107, {%r45, %r18};
	setp.lt.u32 	%p2, %r18, 1073127583;
	@%p2 bra 	$L__BB5_4;
	{
	.reg .b32 %temp; 
	mov.b64 	{%r19, %temp}, %fd107;
	}
	{
	.reg .b32 %temp; 
	mov.b64 	{%temp, %r20}, %fd107;
	}
	add.s32 	%r21, %r20, -1048576;
	mov.b64 	%fd107, {%r19, %r21};
	add.s32 	%r48, %r47, -1022;
$L__BB5_4:
	add.f64 	%fd12, %fd107, 0dBFF0000000000000;
	add.f64 	%fd13, %fd107, 0d3FF0000000000000;
	rcp.approx.ftz.f64 	%fd14, %fd13;
	neg.f64 	%fd15, %fd13;
	fma.rn.f64 	%fd16, %fd15, %fd14, 0d3FF0000000000000;
	fma.rn.f64 	%fd17, %fd16, %fd16, %fd16;
	fma.rn.f64 	%fd18, %fd17, %fd14, %fd14;
	mul.f64 	%fd19, %fd12, %fd18;
	fma.rn.f64 	%fd20, %fd12, %fd18, %fd19;
	mul.f64 	%fd21, %fd20, %fd20;
	fma.rn.f64 	%fd22, %fd21, 0d3EB0F5FF7D2CAFE2, 0d3ED0F5D241AD3B5A;
	fma.rn.f64 	%fd23, %fd22, %fd21, 0d3EF3B20A75488A3F;
	fma.rn.f64 	%fd24, %fd23, %fd21, 0d3F1745CDE4FAECD5;
	fma.rn.f64 	%fd25, %fd24, %fd21, 0d3F3C71C7258A578B;
	fma.rn.f64 	%fd26, %fd25, %fd21, 0d3F6249249242B910;
	fma.rn.f64 	%fd27, %fd26, %fd21, 0d3F89999999999DFB;
	sub.f64 	%fd28, %fd12, %fd20;
	add.f64 	%fd29, %fd28, %fd28;
	neg.f64 	%fd30, %fd20;
	fma.rn.f64 	%fd31, %fd30, %fd12, %fd29;
	mul.f64 	%fd32, %fd18, %fd31;
	fma.rn.f64 	%fd33, %fd21, %fd27, 0d3FB5555555555555;
	mov.f64 	%fd34, 0d3FB5555555555555;
	sub.f64 	%fd35, %fd34, %fd33;
	fma.rn.f64 	%fd36, %fd21, %fd27, %fd35;
	add.f64 	%fd37, %fd36, 0dBC46A4CB00B9E7B0;
	add.f64 	%fd38, %fd33, %fd37;
	sub.f64 	%fd39, %fd33, %fd38;
	add.f64 	%fd40, %fd37, %fd39;
	mul.rn.f64 	%fd41, %fd20, %fd20;
	neg.f64 	%fd42, %fd41;
	fma.rn.f64 	%fd43, %fd20, %fd20, %fd42;
	{
	.reg .b32 %temp; 
	mov.b64 	{%r22, %temp}, %fd32;
	}
	{
	.reg .b32 %temp; 
	mov.b64 	{%temp, %r23}, %fd32;
	}
	add.s32 	%r24, %r23, 1048576;
	mov.b64 	%fd44, {%r22, %r24};
	fma.rn.f64 	%fd45, %fd20, %fd44, %fd43;
	mul.rn.f64 	%fd46, %fd41, %fd20;
	neg.f64 	%fd47, %fd46;
	fma.rn.f64 	%fd48, %fd41, %fd20, %fd47;
	fma.rn.f64 	%fd49, %fd41, %fd32, %fd48;
	fma.rn.f64 	%fd50, %fd45, %fd20, %fd49;
	mul.rn.f64 	%fd51, %fd38, %fd46;
	neg.f64 	%fd52, %fd51;
	fma.rn.f64 	%fd53, %fd38, %fd46, %fd52;
	fma.rn.f64 	%fd54, %fd38, %fd50, %fd53;
	fma.rn.f64 	%fd55, %fd40, %fd46, %fd54;
	add.f64 	%fd56, %fd51, %fd55;
	sub.f64 	%fd57, %fd51, %fd56;
	add.f64 	%fd58, %fd55, %fd57;
	add.f64 	%fd59, %fd20, %fd56;
	sub.f64 	%fd60, %fd20, %fd59;
	add.f64 	%fd61, %fd56, %fd60;
	add.f64 	%fd62, %fd58, %fd61;
	add.f64 	%fd63, %fd32, %fd62;
	add.f64 	%fd64, %fd59, %fd63;
	sub.f64 	%fd65, %fd59, %fd64;
	add.f64 	%fd66, %fd63, %fd65;
	xor.b32  	%r25, %r48, -2147483648;
	mov.b32 	%r26, 1127219200;
	mov.b64 	%fd67, {%r25, %r26};
	mov.b32 	%r27, -2147483648;
	mov.b64 	%fd68, {%r27, %r26};
	sub.f64 	%fd69, %fd67, %fd68;
	fma.rn.f64 	%fd70, %fd69, 0d3FE62E42FEFA39EF, %fd64;
	fma.rn.f64 	%fd71, %fd69, 0dBFE62E42FEFA39EF, %fd70;
	sub.f64 	%fd72, %fd71, %fd64;
	sub.f64 	%fd73, %fd66, %fd72;
	fma.rn.f64 	%fd74, %fd69, 0d3C7ABC9E3B39803F, %fd73;
	add.f64 	%fd75, %fd70, %fd74;
	sub.f64 	%fd76, %fd70, %fd75;
	add.f64 	%fd77, %fd74, %fd76;
	mov.f64 	%fd78, 0d4000000000000000;
	{
	.reg .b32 %temp; 
	mov.b64 	{%temp, %r28}, %fd78;
	}
	{
	.reg .b32 %temp; 
	mov.b64 	{%r29, %temp}, %fd78;
	}
	shl.b32 	%r30, %r28, 1;
	setp.gt.u32 	%p3, %r30, -33554433;
	and.b32  	%r31, %r28, -15728641;
	selp.b32 	%r32, %r31, %r28, %p3;
	mov.b64 	%fd79, {%r29, %r32};
	mul.rn.f64 	%fd80, %fd75, %fd79;
	neg.f64 	%fd81, %fd80;
	fma.rn.f64 	%fd82, %fd75, %fd79, %fd81;
	fma.rn.f64 	%fd83, %fd77, %fd79, %fd82;
	add.f64 	%fd4, %fd80, %fd83;
	sub.f64 	%fd84, %fd80, %fd4;
	add.f64 	%fd5, %fd83, %fd84;
	fma.rn.f64 	%fd85, %fd4, 0d3FF71547652B82FE, 0d4338000000000000;
	{
	.reg .b32 %temp; 
	mov.b64 	{%r13, %temp}, %fd85;
	}
	mov.f64 	%fd86, 0dC338000000000000;
	add.rn.f64 	%fd87, %fd85, %fd86;
	fma.rn.f64 	%fd88, %fd87, 0dBFE62E42FEFA39EF, %fd4;
	fma.rn.f64 	%fd89, %fd87, 0dBC7ABC9E3B39803F, %fd88;
	fma.rn.f64 	%fd90, %fd89, 0d3E5ADE1569CE2BDF, 0d3E928AF3FCA213EA;
	fma.rn.f64 	%fd91, %fd90, %fd89, 0d3EC71DEE62401315;
	fma.rn.f64 	%fd92, %fd91, %fd89, 0d3EFA01997C89EB71;
	fma.rn.f64 	%fd93, %fd92, %fd89, 0d3F2A01A014761F65;
	fma.rn.f64 	%fd94, %fd93, %fd89, 0d3F56C16C1852B7AF;
	fma.rn.f64 	%fd95, %fd94, %fd89, 0d3F81111111122322;
	fma.rn.f64 	%fd96, %fd95, %fd89, 0d3FA55555555502A1;
	fma.rn.f64 	%fd97, %fd96, %fd89, 0d3FC5555555555511;
	fma.rn.f64 	%fd98, %fd97, %fd89, 0d3FE000000000000B;
	fma.rn.f64 	%fd99, %fd98, %fd89, 0d3FF0000000000000;
	fma.rn.f64 	%fd100, %fd99, %fd89, 0d3FF0000000000000;
	{
	.reg .b32 %temp; 
	mov.b64 	{%r14, %temp}, %fd100;
	}
	{
	.reg .b32 %temp; 
	mov.b64 	{%temp, %r15}, %fd100;
	}
	shl.b32 	%r33, %r13, 20;
	add.s32 	%r34, %r33, %r15;
	mov.b64 	%fd108, {%r14, %r34};
	{
	.reg .b32 %temp; 
	mov.b64 	{%temp, %r35}, %fd4;
	}
	mov.b32 	%f2, %r35;
	abs.f32 	%f1, %f2;
	setp.lt.f32 	%p4, %f1, 0f4086232B;
	@%p4 bra 	$L__BB5_7;
	setp.lt.f64 	%p5, %fd4, 0d0000000000000000;
	add.f64 	%fd101, %fd4, 0d7FF0000000000000;
	selp.f64 	%fd108, 0d0000000000000000, %fd101, %p5;
	setp.geu.f32 	%p6, %f1, 0f40874800;
	@%p6 bra 	$L__BB5_7;
	shr.u32 	%r36, %r13, 31;
	add.s32 	%r37, %r13, %r36;
	shr.s32 	%r38, %r37, 1;
	shl.b32 	%r39, %r38, 20;
	add.s32 	%r40, %r15, %r39;
	mov.b64 	%fd102, {%r14, %r40};
	sub.s32 	%r41, %r13, %r38;
	shl.b32 	%r42, %r41, 20;
	add.s32 	%r43, %r42, 1072693248;
	mov.b32 	%r44, 0;
	mov.b64 	%fd103, {%r44, %r43};
	mul.f64 	%fd108, %fd103, %fd102;
$L__BB5_7:
	abs.f64 	%fd104, %fd108;
	setp.eq.f64 	%p7, %fd104, 0d7FF0000000000000;
	fma.rn.f64 	%fd105, %fd108, %fd5, %fd108;
	selp.f64 	%fd106, %fd108, %fd105, %p7;
	st.param.f64 	[func_retval0], %fd106;
	ret;

}


// ===== COMPILED SASS (sm_100) =====

	.target	sm_100

	.elftype	@"ET_EXEC"


//--------------------- .note.nv.tkinfo           --------------------------
	.section	.note.nv.tkinfo,"",@"SHT_NOTE"
	.sectionflags	@"SHF_NOTE_NV_TKINFO"
	.tkinfo
        /*0018*/ 	.word	0x00000002
        /*0030*/ 	.string	""
        /*0030*/ 	.string	"ptxas"
        /*0030*/ 	.string	"Cuda compilation tools, release 13.0, V13.0.88"
        /*0030*/ 	.string	"Build cuda_13.0.r13.0/compiler.36424714_0"
        /*0030*/ 	.string	"-arch sm_100 -m 64 "



//--------------------- .note.nv.cuinfo           --------------------------
	.section	.note.nv.cuinfo,"",@"SHT_NOTE"
	.sectionflags	@"SHF_NOTE_NV_CUINFO"
        /*0018*/ 	.short	0x0002
        /*001a*/ 	.short	0x0064
        /*001c*/ 	.short	0x0082
	.zero		2


//--------------------- .nv.info                  --------------------------
	.section	.nv.info,"",@"SHT_CUDA_INFO"
	.align	4


	//----- nvinfo : EIATTR_REGCOUNT
	.align		4
        /*0000*/ 	.byte	0x04, 0x2f
        /*0002*/ 	.short	(.L_1 - .L_0)
	.align		4
.L_0:
        /*0004*/ 	.word	index@(_Z9normalizePfS_S_jj)
        /*0008*/ 	.word	0x00000010


	//----- nvinfo : EIATTR_FRAME_SIZE
	.align		4
.L_1:
        /*000c*/ 	.byte	0x04, 0x11
        /*000e*/ 	.short	(.L_3 - .L_2)
	.align		4
.L_2:
        /*0010*/ 	.word	index@($__internal_0_$__cuda_sm3x_div_rn_noftz_f32_slowpath)
        /*0014*/ 	.word	0x00000000


	//----- nvinfo : EIATTR_FRAME_SIZE
	.align		4
.L_3:
        /*0018*/ 	.byte	0x04, 0x11
        /*001a*/ 	.short	(.L_5 - .L_4)
	.align		4
.L_4:
        /*001c*/ 	.word	index@(_Z9normalizePfS_S_jj)
        /*0020*/ 	.word	0x00000000


	//----- nvinfo : EIATTR_REGCOUNT
	.align		4
.L_5:
        /*0024*/ 	.byte	0x04, 0x2f
        /*0026*/ 	.short	(.L_7 - .L_6)
	.align		4
.L_6:
        /*0028*/ 	.word	index@(_Z14findDistanceV2PfPS_S_jj)
        /*002c*/ 	.word	0x00000010


	//----- nvinfo : EIATTR_FRAME_SIZE
	.align		4
.L_7:
        /*0030*/ 	.byte	0x04, 0x11
        /*0032*/ 	.short	(.L_9 - .L_8)
	.align		4
.L_8:
        /*0034*/ 	.word	index@(_Z14findDistanceV2PfPS_S_jj)
        /*0038*/ 	.word	0x00000000


	//----- nvinfo : EIATTR_REGCOUNT
	.align		4
.L_9:
        /*003c*/ 	.byte	0x04, 0x2f
        /*003e*/ 	.short	(.L_11 - .L_10)
	.align		4
.L_10:
        /*0040*/ 	.word	index@(_Z12findDistancePfS_S_jj)
        /*0044*/ 	.word	0x00000028


	//----- nvinfo : EIATTR_FRAME_SIZE
	.align		4
.L_11:
        /*0048*/ 	.byte	0x04, 0x11
        /*004a*/ 	.short	(.L_13 - .L_12)
	.align		4
.L_12:
        /*004c*/ 	.word	index@($_Z12findDistancePfS_S_jj$__internal_accurate_pow)
        /*0050*/ 	.word	0x00000000


	//----- nvinfo : EIATTR_FRAME_SIZE
	.align		4
.L_13:
        /*0054*/ 	.byte	0x04, 0x11
        /*0056*/ 	.short	(.L_15 - .L_14)
	.align		4
.L_14:
        /*0058*/ 	.word	index@(_Z12findDistancePfS_S_jj)
        /*005c*/ 	.word	0x00000000


	//----- nvinfo : EIATTR_REGCOUNT
	.align		4
.L_15:
        /*0060*/ 	.byte	0x04, 0x2f
        /*0062*/ 	.short	(.L_17 - .L_16)
	.align		4
.L_16:
        /*0064*/ 	.word	index@(_Z12bitonic_sortPjS_iii)
        /*0068*/ 	.word	0x00000012


	//----- nvinfo : EIATTR_FRAME_SIZE
	.align		4
.L_17:
        /*006c*/ 	.byte	0x04, 0x11
        /*006e*/ 	.short	(.L_19 - .L_18)
	.align		4
.L_18:
        /*0070*/ 	.word	index@(_Z12bitonic_sortPjS_iii)
        /*0074*/ 	.word	0x00000000


	//----- nvinfo : EIATTR_REGCOUNT
	.align		4
.L_19:
        /*0078*/ 	.byte	0x04, 0x2f
        /*007a*/ 	.short	(.L_21 - .L_20)
	.align		4
.L_20:
        /*007c*/ 	.word	index@(_Z11bitonicSortPfi)
        /*0080*/ 	.word	0x00000004


	//----- nvinfo : EIATTR_FRAME_SIZE
	.align		4
.L_21:
        /*0084*/ 	.byte	0x04, 0x11
        /*0086*/ 	.short	(.L_23 - .L_22)
	.align		4
.L_22:
        /*0088*/ 	.word	index@(_Z11bitonicSortPfi)
        /*008c*/ 	.word	0x00000000


	//----- nvinfo : EIATTR_MIN_STACK_SIZE
	.align		4
.L_23:
        /*0090*/ 	.byte	0x04, 0x12
        /*0092*/ 	.short	(.L_25 - .L_24)
	.align		4
.L_24:
        /*0094*/ 	.word	index@(_Z11bitonicSortPfi)
        /*0098*/ 	.word	0x00000000


	//----- nvinfo : EIATTR_MIN_STACK_SIZE
	.align		4
.L_25:
        /*009c*/ 	.byte	0x04, 0x12
        /*009e*/ 	.short	(.L_27 - .L_26)
	.align		4
.L_26:
        /*00a0*/ 	.word	index@(_Z12bitonic_sortPjS_iii)
        /*00a4*/ 	.word	0x00000000


	//----- nvinfo : EIATTR_MIN_STACK_SIZE
	.align		4
.L_27:
        /*00a8*/ 	.byte	0x04, 0x12
        /*00aa*/ 	.short	(.L_29 - .L_28)
	.align		4
.L_28:
        /*00ac*/ 	.word	index@(_Z12findDistancePfS_S_jj)
        /*00b0*/ 	.word	0x00000000


	//----- nvinfo : EIATTR_MIN_STACK_SIZE
	.align		4
.L_29:
        /*00b4*/ 	.byte	0x04, 0x12
        /*00b6*/ 	.short	(.L_31 - .L_30)
	.align		4
.L_30:
        /*00b8*/ 	.word	index@(_Z14findDistanceV2PfPS_S_jj)
        /*00bc*/ 	.word	0x00000000


	//----- nvinfo : EIATTR_MIN_STACK_SIZE
	.align		4
.L_31:
        /*00c0*/ 	.byte	0x04, 0x12
        /*00c2*/ 	.short	(.L_33 - .L_32)
	.align		4
.L_32:
        /*00c4*/ 	.word	index@(_Z9normalizePfS_S_jj)
        /*00c8*/ 	.word	0x00000000
.L_33:


//--------------------- .nv.compat                --------------------------
	.section	.nv.compat,"",@"SHT_CUDA_COMPAT_INFO"
	.align	4
        /*0000*/ 	.byte	0x02, 0x09, 0x00, 0x00, 0x02, 0x02, 0x01, 0x00, 0x02, 0x05, 0x05, 0x00, 0x03, 0x07, 0x01, 0x01
        /*0010*/ 	.byte	0x02, 0x03, 0x00, 0x00, 0x02, 0x06, 0x01, 0x00, 0x04, 0x0b, 0x08, 0x00, 0x01, 0x00, 0x00, 0x00
        /*0020*/ 	.byte	0x00, 0x00, 0x00, 0x00


//--------------------- .nv.info._Z11bitonicSortPfi --------------------------
	.section	.nv.info._Z11bitonicSortPfi,"",@"SHT_CUDA_INFO"
	.sectionflags	@""
	.align	4


	//----- nvinfo : EIATTR_CUDA_API_VERSION
	.align		4
        /*0000*/ 	.byte	0x04, 0x37
        /*0002*/ 	.short	(.L_35 - .L_34)
.L_34:
        /*0004*/ 	.word	0x00000082


	//----- nvinfo : EIATTR_KPARAM_INFO
	.align		4
.L_35:
        /*0008*/ 	.byte	0x04, 0x17
        /*000a*/ 	.short	(.L_37 - .L_36)
.L_36:
        /*000c*/ 	.word	0x00000000
        /*0010*/ 	.short	0x0001
        /*0012*/ 	.short	0x0008
        /*0014*/ 	.byte	0x00, 0xf0, 0x11, 0x00


	//----- nvinfo : EIATTR_KPARAM_INFO
	.align		4
.L_37:
        /*0018*/ 	.byte	0x04, 0x17
        /*001a*/ 	.short	(.L_39 - .L_38)
.L_38:
        /*001c*/ 	.word	0x00000000
        /*0020*/ 	.short	0x0000
        /*0022*/ 	.short	0x0000
        /*0024*/ 	.byte	0x00, 0xf5, 0x21, 0x00


	//----- nvinfo : EIATTR_SPARSE_MMA_MASK
	.align		4
.L_39:
        /*0028*/ 	.byte	0x03, 0x50
        /*002a*/ 	.short	0x0000


	//----- nvinfo : EIATTR_MAXREG_COUNT
	.align		4
        /*002c*/ 	.byte	0x03, 0x1b
        /*002e*/ 	.short	0x00ff


	//----- nvinfo : EIATTR_MERCURY_ISA_VERSION
	.align		4
        /*0030*/ 	.byte	0x03, 0x5f
        /*0032*/ 	.short	0x0101


	//----- nvinfo : EIATTR_VRC_CTA_INIT_COUNT
	.align		4
        /*0034*/ 	.byte	0x02, 0x4a
	.zero		1
	.zero		1


	//----- nvinfo : EIATTR_EXIT_INSTR_OFFSETS
	.align		4
        /*0038*/ 	.byte	0x04, 0x1c
        /*003a*/ 	.short	(.L_41 - .L_40)


	//   ....[0]....
.L_40:
        /*003c*/ 	.word	0x00000010


	//----- nvinfo : EIATTR_CBANK_PARAM_SIZE
	.align		4
.L_41:
        /*0040*/ 	.byte	0x03, 0x19
        /*0042*/ 	.short	0x000c


	//----- nvinfo : EIATTR_PARAM_CBANK
	.align		4
        /*0044*/ 	.byte	0x04, 0x0a
        /*0046*/ 	.short	(.L_43 - .L_42)
	.align		4
.L_42:
        /*0048*/ 	.word	index@(.nv.constant0._Z11bitonicSortPfi)
        /*004c*/ 	.short	0x0380
        /*004e*/ 	.short	0x000c


	//----- nvinfo : EIATTR_SW_WAR
	.align		4
.L_43:
        /*0050*/ 	.byte	0x04, 0x36
        /*0052*/ 	.short	(.L_45 - .L_44)
.L_44:
        /*0054*/ 	.word	0x00000008
.L_45:


//--------------------- .nv.info._Z12bitonic_sortPjS_iii --------------------------
	.section	.nv.info._Z12bitonic_sortPjS_iii,"",@"SHT_CUDA_INFO"
	.sectionflags	@""
	.align	4


	//----- nvinfo : EIATTR_CUDA_API_VERSION
	.align		4
        /*0000*/ 	.byte	0x04, 0x37
        /*0002*/ 	.short	(.L_47 - .L_46)
.L_46:
        /*0004*/ 	.word	0x00000082


	//----- nvinfo : EIATTR_KPARAM_INFO
	.align		4
.L_47:
        /*0008*/ 	.byte	0x04, 0x17
        /*000a*/ 	.short	(.L_49 - .L_48)
.L_48:
        /*000c*/ 	.word	0x00000000
        /*0010*/ 	.short	0x0004
        /*0012*/ 	.short	0x0018
        /*0014*/ 	.byte	0x00, 0xf0, 0x11, 0x00


	//----- nvinfo : EIATTR_KPARAM_INFO
	.align		4
.L_49:
        /*0018*/ 	.byte	0x04, 0x17
        /*001a*/ 	.short	(.L_51 - .L_50)
.L_50:
        /*001c*/ 	.word	0x00000000
        /*0020*/ 	.short	0x0003
        /*0022*/ 	.short	0x0014
        /*0024*/ 	.byte	0x00, 0xf0, 0x11, 0x00


	//----- nvinfo : EIATTR_KPARAM_INFO
	.align		4
.L_51:
        /*0028*/ 	.byte	0x04, 0x17
        /*002a*/ 	.short	(.L_53 - .L_52)
.L_52:
        /*002c*/ 	.word	0x00000000
        /*0030*/ 	.short	0x0002
        /*0032*/ 	.short	0x0010
        /*0034*/ 	.byte	0x00, 0xf0, 0x11, 0x00


	//----- nvinfo : EIATTR_KPARAM_INFO
	.align		4
.L_53:
        /*0038*/ 	.byte	0x04, 0x17
        /*003a*/ 	.short	(.L_55 - .L_54)
.L_54:
        /*003c*/ 	.word	0x00000000
        /*0040*/ 	.short	0x0001
        /*0042*/ 	.short	0x0008
        /*0044*/ 	.byte	0x00, 0xf5, 0x21, 0x00


	//----- nvinfo : EIATTR_KPARAM_INFO
	.align		4
.L_55:
        /*0048*/ 	.byte	0x04, 0x17
        /*004a*/ 	.short	(.L_57 - .L_56)
.L_56:
        /*004c*/ 	.word	0x00000000
        /*0050*/ 	.short	0x0000
        /*0052*/ 	.short	0x0000
        /*0054*/ 	.byte	0x00, 0xf5, 0x21, 0x00


	//----- nvinfo : EIATTR_SPARSE_MMA_MASK
	.align		4
.L_57:
        /*0058*/ 	.byte	0x03, 0x50
        /*005a*/ 	.short	0x0000


	//----- nvinfo : EIATTR_MAXREG_COUNT
	.align		4
        /*005c*/ 	.byte	0x03, 0x1b
        /*005e*/ 	.short	0x00ff


	//----- nvinfo : EIATTR_MERCURY_ISA_VERSION
	.align		4
        /*0060*/ 	.byte	0x03, 0x5f
        /*0062*/ 	.short	0x0101


	//----- nvinfo : EIATTR_VRC_CTA_INIT_COUNT
	.align		4
        /*0064*/ 	.byte	0x02, 0x4a
	.zero		1
	.zero		1


	//----- nvinfo : EIATTR_EXIT_INSTR_OFFSETS
	.align		4
        /*0068*/ 	.byte	0x04, 0x1c
        /*006a*/ 	.short	(.L_59 - .L_58)


	//   ....[0]....
.L_58:
        /*006c*/ 	.word	0x000000a0


	//   ....[1]....
        /*0070*/ 	.word	0x000001f0


	//   ....[2]....
        /*0074*/ 	.word	0x00000420


	//   ....[3]....
        /*0078*/ 	.word	0x00000490


	//----- nvinfo : EIATTR_CBANK_PARAM_SIZE
	.align		4
.L_59:
        /*007c*/ 	.byte	0x03, 0x19
        /*007e*/ 	.short	0x001c


	//----- nvinfo : EIATTR_PARAM_CBANK
	.align		4
        /*0080*/ 	.byte	0x04, 0x0a
        /*0082*/ 	.short	(.L_61 - .L_60)
	.align		4
.L_60:
        /*0084*/ 	.word	index@(.nv.constant0._Z12bitonic_sortPjS_iii)
        /*0088*/ 	.short	0x0380
        /*008a*/ 	.short	0x001c


	//----- nvinfo : EIATTR_SW_WAR
	.align		4
.L_61:
        /*008c*/ 	.byte	0x04, 0x36
        /*008e*/ 	.short	(.L_63 - .L_62)
.L_62:
        /*0090*/ 	.word	0x00000008
.L_63:


//--------------------- .nv.info._Z12findDistancePfS_S_jj --------------------------
	.section	.nv.info._Z12findDistancePfS_S_jj,"",@"SHT_CUDA_INFO"
	.sectionflags	@""
	.align	4


	//----- nvinfo : EIATTR_CUDA_API_VERSION
	.align		4
        /*0000*/ 	.byte	0x04, 0x37
        /*0002*/ 	.short	(.L_65 - .L_64)
.L_64:
        /*0004*/ 	.word	0x00000082


	//----- nvinfo : EIATTR_KPARAM_INFO
	.align		4
.L_65:
        /*0008*/ 	.byte	0x04, 0x17
        /*000a*/ 	.short	(.L_67 - .L_66)
.L_66:
        /*000c*/ 	.word	0x00000000
        /*0010*/ 	.short	0x0004
        /*0012*/ 	.short	0x001c
        /*0014*/ 	.byte	0x00, 0xf0, 0x11, 0x00


	//----- nvinfo : EIATTR_KPARAM_INFO
	.align		4
.L_67:
        /*0018*/ 	.byte	0x04, 0x17
        /*001a*/ 	.short	(.L_69 - .L_68)
.L_68:
        /*001c*/ 	.word	0x00000000
        /*0020*/ 	.short	0x0003
        /*0022*/ 	.short	0x0018
        /*0024*/ 	.byte	0x00, 0xf0, 0x11, 0x00


	//----- nvinfo : EIATTR_KPARAM_INFO
	.align		4
.L_69:
        /*0028*/ 	.byte	0x04, 0x17
        /*002a*/ 	.short	(.L_71 - .L_70)
.L_70:
        /*002c*/ 	.word	0x00000000
        /*0030*/ 	.short	0x0002
        /*0032*/ 	.short	0x0010
        /*0034*/ 	.byte	0x00, 0xf5, 0x21, 0x00


	//----- nvinfo : EIATTR_KPARAM_INFO
	.align		4
.L_71:
        /*0038*/ 	.byte	0x04, 0x17
        /*003a*/ 	.short	(.L_73 - .L_72)
.L_72:
        /*003c*/ 	.word	0x00000000
        /*0040*/ 	.short	0x0001
        /*0042*/ 	.short	0x0008
        /*0044*/ 	.byte	0x00, 0xf5, 0x21, 0x00


	//----- nvinfo : EIATTR_KPARAM_INFO
	.align		4
.L_73:
        /*0048*/ 	.byte	0x04, 0x17
        /*004a*/ 	.short	(.L_75 - .L_74)
.L_74:
        /*004c*/ 	.word	0x00000000
        /*0050*/ 	.short	0x0000
        /*0052*/ 	.short	0x0000
        /*0054*/ 	.byte	0x00, 0xf5, 0x21, 0x00


	//----- nvinfo : EIATTR_SPARSE_MMA_MASK
	.align		4
.L_75:
        /*0058*/ 	.byte	0x03, 0x50
        /*005a*/ 	.short	0x0000


	//----- nvinfo : EIATTR_MAXREG_COUNT
	.align		4
        /*005c*/ 	.byte	0x03, 0x1b
        /*005e*/ 	.short	0x00ff


	//----- nvinfo : EIATTR_MERCURY_ISA_VERSION
	.align		4
        /*0060*/ 	.byte	0x03, 0x5f
        /*0062*/ 	.short	0x0101


	//----- nvinfo : EIATTR_VRC_CTA_INIT_COUNT
	.align		4
        /*0064*/ 	.byte	0x02, 0x4a
	.zero		1
	.zero		1


	//----- nvinfo : EIATTR_EXIT_INSTR_OFFSETS
	.align		4
        /*0068*/ 	.byte	0x04, 0x1c
        /*006a*/ 	.short	(.L_77 - .L_76)


	//   ....[0]....
.L_76:
        /*006c*/ 	.word	0x00000070


	//   ....[1]....
        /*0070*/ 	.word	0x00000d90


	//----- nvinfo : EIATTR_CRS_STACK_SIZE
	.align		4
.L_77:
        /*0074*/ 	.byte	0x04, 0x1e
        /*0076*/ 	.short	(.L_79 - .L_78)
.L_78:
        /*0078*/ 	.word	0x00000000


	//----- nvinfo : EIATTR_CBANK_PARAM_SIZE
	.align		4
.L_79:
        /*007c*/ 	.byte	0x03, 0x19
        /*007e*/ 	.short	0x0020


	//----- nvinfo : EIATTR_PARAM_CBANK
	.align		4
        /*0080*/ 	.byte	0x04, 0x0a
        /*0082*/ 	.short	(.L_81 - .L_80)
	.align		4
.L_80:
        /*0084*/ 	.word	index@(.nv.constant0._Z12findDistancePfS_S_jj)
        /*0088*/ 	.short	0x0380
        /*008a*/ 	.short	0x0020


	//----- nvinfo : EIATTR_SW_WAR
	.align		4
.L_81:
        /*008c*/ 	.byte	0x04, 0x36
        /*008e*/ 	.short	(.L_83 - .L_82)
.L_82:
        /*0090*/ 	.word	0x00000008
.L_83:


//--------------------- .nv.info._Z14findDistanceV2PfPS_S_jj --------------------------
	.section	.nv.info._Z14findDistanceV2PfPS_S_jj,"",@"SHT_CUDA_INFO"
	.sectionflags	@""
	.align	4


	//----- nvinfo : EIATTR_CUDA_API_VERSION
	.align		4
        /*0000*/ 	.byte	0x04, 0x37
        /*0002*/ 	.short	(.L_85 - .L_84)
.L_84:
        /*0004*/ 	.word	0x00000082


	//----- nvinfo : EIATTR_KPARAM_INFO
	.align		4
.L_85:
        /*0008*/ 	.byte	0x04, 0x17
        /*000a*/ 	.short	(.L_87 - .L_86)
.L_86:
        /*000c*/ 	.word	0x00000000
        /*0010*/ 	.short	0x0004
        /*0012*/ 	.short	0x001c
        /*0014*/ 	.byte	0x00, 0xf0, 0x11, 0x00


	//----- nvinfo : EIATTR_KPARAM_INFO
	.align		4
.L_87:
        /*0018*/ 	.byte	0x04, 0x17
        /*001a*/ 	.short	(.L_89 - .L_88)
.L_88:
        /*001c*/ 	.word	0x00000000
        /*0020*/ 	.short	0x0003
        /*0022*/ 	.short	0x0018
        /*0024*/ 	.byte	0x00, 0xf0, 0x11, 0x00


	//----- nvinfo : EIATTR_KPARAM_INFO
	.align		4
.L_89:
        /*0028*/ 	.byte	0x04, 0x17
        /*002a*/ 	.short	(.L_91 - .L_90)
.L_90:
        /*002c*/ 	.word	0x00000000
        /*0030*/ 	.short	0x0002
        /*0032*/ 	.short	0x0010
        /*0034*/ 	.byte	0x00, 0xf5, 0x21, 0x00


	//----- nvinfo : EIATTR_KPARAM_INFO
	.align		4
.L_91:
        /*0038*/ 	.byte	0x04, 0x17
        /*003a*/ 	.short	(.L_93 - .L_92)
.L_92:
        /*003c*/ 	.word	0x00000000
        /*0040*/ 	.short	0x0001
        /*0042*/ 	.short	0x0008
        /*0044*/ 	.byte	0x00, 0xf5, 0x21, 0x00


	//----- nvinfo : EIATTR_KPARAM_INFO
	.align		4
.L_93:
        /*0048*/ 	.byte	0x04, 0x17
        /*004a*/ 	.short	(.L_95 - .L_94)
.L_94:
        /*004c*/ 	.word	0x00000000
        /*0050*/ 	.short	0x0000
        /*0052*/ 	.short	0x0000
        /*0054*/ 	.byte	0x00, 0xf5, 0x21, 0x00


	//----- nvinfo : EIATTR_SPARSE_MMA_MASK
	.align		4
.L_95:
        /*0058*/ 	.byte	0x03, 0x50
        /*005a*/ 	.short	0x0000


	//----- nvinfo : EIATTR_MAXREG_COUNT
	.align		4
        /*005c*/ 	.byte	0x03, 0x1b
        /*005e*/ 	.short	0x00ff


	//----- nvinfo : EIATTR_MERCURY_ISA_VERSION
	.align		4
        /*0060*/ 	.byte	0x03, 0x5f
        /*0062*/ 	.short	0x0101


	//----- nvinfo : EIATTR_VRC_CTA_INIT_COUNT
	.align		4
        /*0064*/ 	.byte	0x02, 0x4a
	.zero		1
	.zero		1


	//----- nvinfo : EIATTR_EXIT_INSTR_OFFSETS
	.align		4
        /*0068*/ 	.byte	0x04, 0x1c
        /*006a*/ 	.short	(.L_97 - .L_96)


	//   ....[0]....
.L_96:
        /*006c*/ 	.word	0x000000c0


	//   ....[1]....
        /*0070*/ 	.word	0x000001c0


	//----- nvinfo : EIATTR_CBANK_PARAM_SIZE
	.align		4
.L_97:
        /*0074*/ 	.byte	0x03, 0x19
        /*0076*/ 	.short	0x0020


	//----- nvinfo : EIATTR_PARAM_CBANK
	.align		4
        /*0078*/ 	.byte	0x04, 0x0a
        /*007a*/ 	.short	(.L_99 - .L_98)
	.align		4
.L_98:
        /*007c*/ 	.word	index@(.nv.constant0._Z14findDistanceV2PfPS_S_jj)
        /*0080*/ 	.short	0x0380
        /*0082*/ 	.short	0x0020


	//----- nvinfo : EIATTR_SW_WAR
	.align		4
.L_99:
        /*0084*/ 	.byte	0x04, 0x36
        /*0086*/ 	.short	(.L_101 - .L_100)
.L_100:
        /*0088*/ 	.word	0x00000008
.L_101:


//--------------------- .nv.info._Z9normalizePfS_S_jj --------------------------
	.section	.nv.info._Z9normalizePfS_S_jj,"",@"SHT_CUDA_INFO"
	.sectionflags	@""
	.align	4


	//----- nvinfo : EIATTR_CUDA_API_VERSION
	.align		4
        /*0000*/ 	.byte	0x04, 0x37
        /*0002*/ 	.short	(.L_103 - .L_102)
.L_102:
        /*0004*/ 	.word	0x00000082


	//----- nvinfo : EIATTR_KPARAM_INFO
	.align		4
.L_103:
        /*0008*/ 	.byte	0x04, 0x17
        /*000a*/ 	.short	(.L_105 - .L_104)
.L_104:
        /*000c*/ 	.word	0x00000000
        /*0010*/ 	.short	0x0004
        /*0012*/ 	.short	0x001c
        /*0014*/ 	.byte	0x00, 0xf0, 0x11, 0x00


	//----- nvinfo : EIATTR_KPARAM_INFO
	.align		4
.L_105:
        /*0018*/ 	.byte	0x04, 0x17
        /*001a*/ 	.short	(.L_107 - .L_106)
.L_106:
        /*001c*/ 	.word	0x00000000
        /*0020*/ 	.short	0x0003
        /*0022*/ 	.short	0x0018
        /*0024*/ 	.byte	0x00, 0xf0, 0x11, 0x00


	//----- nvinfo : EIATTR_KPARAM_INFO
	.align		4
.L_107:
        /*0028*/ 	.byte	0x04, 0x17
        /*002a*/ 	.short	(.L_109 - .L_108)
.L_108:
        /*002c*/ 	.word	0x00000000
        /*0030*/ 	.short	0x0002
        /*0032*/ 	.short	0x0010
        /*0034*/ 	.byte	0x00, 0xf5, 0x21, 0x00


	//----- nvinfo : EIATTR_KPARAM_INFO
	.align		4
.L_109:
        /*0038*/ 	.byte	0x04, 0x17
        /*003a*/ 	.short	(.L_111 - .L_110)
.L_110:
        /*003c*/ 	.word	0x00000000
        /*0040*/ 	.short	0x0001
        /*0042*/ 	.short	0x0008
        /*0044*/ 	.byte	0x00, 0xf5, 0x21, 0x00


	//----- nvinfo : EIATTR_KPARAM_INFO
	.align		4
.L_111:
        /*0048*/ 	.byte	0x04, 0x17
        /*004a*/ 	.short	(.L_113 - .L_112)
.L_112:
        /*004c*/ 	.word	0x00000000
        /*0050*/ 	.short	0x0000
        /*0052*/ 	.short	0x0000
        /*0054*/ 	.byte	0x00, 0xf5, 0x21, 0x00


	//----- nvinfo : EIATTR_SPARSE_MMA_MASK
	.align		4
.L_113:
        /*0058*/ 	.byte	0x03, 0x50
        /*005a*/ 	.short	0x0000


	//----- nvinfo : EIATTR_MAXREG_COUNT
	.align		4
        /*005c*/ 	.byte	0x03, 0x1b
        /*005e*/ 	.short	0x00ff


	//----- nvinfo : EIATTR_MERCURY_ISA_VERSION
	.align		4
        /*0060*/ 	.byte	0x03, 0x5f
        /*0062*/ 	.short	0x0101


	//----- nvinfo : EIATTR_VRC_CTA_INIT_COUNT
	.align		4
        /*0064*/ 	.byte	0x02, 0x4a
	.zero		1
	.zero		1


	//----- nvinfo : EIATTR_EXIT_INSTR_OFFSETS
	.align		4
        /*0068*/ 	.byte	0x04, 0x1c
        /*006a*/ 	.short	(.L_115 - .L_114)


	//   ....[0]....
.L_114:
        /*006c*/ 	.word	0x00000080


	//   ....[1]....
        /*0070*/ 	.word	0x00000340


	//----- nvinfo : EIATTR_CRS_STACK_SIZE
	.align		4
.L_115:
        /*0074*/ 	.byte	0x04, 0x1e
        /*0076*/ 	.short	(.L_117 - .L_116)
.L_116:
        /*0078*/ 	.word	0x00000000


	//----- nvinfo : EIATTR_CBANK_PARAM_SIZE
	.align		4
.L_117:
        /*007c*/ 	.byte	0x03, 0x19
        /*007e*/ 	.short	0x0020


	//----- nvinfo : EIATTR_PARAM_CBANK
	.align		4
        /*0080*/ 	.byte	0x04, 0x0a
        /*0082*/ 	.short	(.L_119 - .L_118)
	.align		4
.L_118:
        /*0084*/ 	.word	index@(.nv.constant0._Z9normalizePfS_S_jj)
        /*0088*/ 	.short	0x0380
        /*008a*/ 	.short	0x0020


	//----- nvinfo : EIATTR_SW_WAR
	.align		4
.L_119:
        /*008c*/ 	.byte	0x04, 0x36
        /*008e*/ 	.short	(.L_121 - .L_120)
.L_120:
        /*0090*/ 	.word	0x00000008
.L_121:


//--------------------- .nv.callgraph             --------------------------
	.section	.nv.callgraph,"",@"SHT_CUDA_CALLGRAPH"
	.align	4
	.sectionentsize	8
	.align		4
        /*0000*/ 	.word	0x00000000
	.align		4
        /*0004*/ 	.word	0xffffffff
	.align		4
        /*0008*/ 	.word	0x00000000
	.align		4
        /*000c*/ 	.word	0xfffffffe
	.align		4
        /*0010*/ 	.word	0x00000000
	.align		4
        /*0014*/ 	.word	0xfffffffd
	.align		4
        /*0018*/ 	.word	0x00000000
	.align		4
        /*001c*/ 	.word	0xfffffffc


//--------------------- .text._Z11bitonicSortPfi  --------------------------
	.section	.text._Z11bitonicSortPfi,"ax",@progbits
	.align	128
        .global         _Z11bitonicSortPfi
        .type           _Z11bitonicSortPfi,@function
        .size           _Z11bitonicSortPfi,(.L_x_44 - _Z11bitonicSortPfi)
        .other          _Z11bitonicSortPfi,@"STO_CUDA_ENTRY STV_DEFAULT"
_Z11bitonicSortPfi:
.text._Z11bitonicSortPfi:
[----:B------:R-:W-:Y:S01]  /*0000*/  LDC R1, c[0x0][0x37c] ;  /* 0x0000df00ff017b82 */ /* 0x000fe20000000800 */
[----:B------:R-:W-:Y:S05]  /*0010*/  EXIT ;  /* 0x000000000000794d */ /* 0x000fea0003800000 */
.L_x_0:
[----:B------:R-:W-:-:S00]  /*0020*/  BRA `(.L_x_0) ;  /* 0xfffffffc00fc7947 */ /* 0x000fc0000383ffff */
[----:B------:R-:W-:-:S00]  /*0030*/  NOP ;  /* 0x0000000000007918 */ /* 0x000fc00000000000 */
        /* <DEDUP_REMOVED lines=12> */
.L_x_44:


//--------------------- .text._Z12bitonic_sortPjS_iii --------------------------
	.section	.text._Z12bitonic_sortPjS_iii,"ax",@progbits
	.align	128
        .global         _Z12bitonic_sortPjS_iii
        .type           _Z12bitonic_sortPjS_iii,@function
        .size           _Z12bitonic_sortPjS_iii,(.L_x_45 - _Z12bitonic_sortPjS_iii)
        .other          _Z12bitonic_sortPjS_iii,@"STO_CUDA_ENTRY STV_DEFAULT"
_Z12bitonic_sortPjS_iii:
.text._Z12bitonic_sortPjS_iii:
[----:B------:R-:W-:Y:S01]  /*0000*/  LDC R1, c[0x0][0x37c] ;  /* 0x0000df00ff017b82 */ /* 0x000fe20000000800 */
[----:B------:R-:W0:Y:S01]  /*0010*/  S2R R0, SR_TID.Y ;  /* 0x0000000000007919 */ /* 0x000e220000002200 */
[----:B------:R-:W1:Y:S06]  /*0020*/  LDCU UR4, c[0x0][0x360] ;  /* 0x00006c00ff0477ac */ /* 0x000e6c0008000800 */
[----:B------:R-:W0:Y:S01]  /*0030*/  S2UR UR5, SR_CTAID.X ;  /* 0x00000000000579c3 */ /* 0x000e220000002500 */
[----:B------:R-:W1:Y:S01]  /*0040*/  S2R R3, SR_TID.X ;  /* 0x0000000000037919 */ /* 0x000e620000002100 */
[----:B------:R-:W2:Y:S06]  /*0050*/  LDCU UR6, c[0x0][0x390] ;  /* 0x00007200ff0677ac */ /* 0x000eac0008000800 */
[----:B------:R-:W0:Y:S02]  /*0060*/  LDC R5, c[0x0][0x364] ;  /* 0x0000d900ff057b82 */ /* 0x000e240000000800 */
[----:B0-----:R-:W-:-:S04]  /*0070*/  IMAD R0, R5, UR5, R0 ;  /* 0x0000000505007c24 */ /* 0x001fc8000f8e0200 */
[----:B-1----:R-:W-:-:S05]  /*0080*/  IMAD R0, R0, UR4, R3 ;  /* 0x0000000400007c24 */ /* 0x002fca000f8e0203 */
[----:B--2---:R-:W-:-:S13]  /*0090*/  ISETP.GE.U32.AND P0, PT, R0, UR6, PT ;  /* 0x0000000600007c0c */ /* 0x004fda000bf06070 */
[----:B------:R-:W-:Y:S05]  /*00a0*/  @P0 EXIT ;  /* 0x000000000000094d */ /* 0x000fea0003800000 */
[----:B------:R-:W0:Y:S02]  /*00b0*/  LDCU UR6, c[0x0][0x398] ;  /* 0x00007300ff0677ac */ /* 0x000e240008000800 */
[----:B0-----:R-:W-:-:S06]  /*00c0*/  USHF.L.U32 UR4, UR6, 0x1, URZ ;  /* 0x0000000106047899 */ /* 0x001fcc00080006ff */
[----:B------:R-:W-:Y:S01]  /*00d0*/  IMAD R5, RZ, RZ, -UR4 ;  /* 0x80000004ff057e24 */ /* 0x000fe2000f8e02ff */
[----:B------:R-:W-:Y:S02]  /*00e0*/  ISETP.NE.U32.AND P1, PT, RZ, UR4, PT ;  /* 0x00000004ff007c0c */ /* 0x000fe4000bf25070 */
[----:B------:R-:W0:Y:S08]  /*00f0*/  I2F.U32.RP R4, UR4 ;  /* 0x0000000400047d06 */ /* 0x000e300008209000 */
[----:B0-----:R-:W0:Y:S02]  /*0100*/  MUFU.RCP R4, R4 ;  /* 0x0000000400047308 */ /* 0x001e240000001000 */
[----:B0-----:R-:W-:-:S06]  /*0110*/  VIADD R2, R4, 0xffffffe ;  /* 0x0ffffffe04027836 */ /* 0x001fcc0000000000 */
[----:B------:R0:W1:Y:S02]  /*0120*/  F2I.FTZ.U32.TRUNC.NTZ R3, R2 ;  /* 0x0000000200037305 */ /* 0x000064000021f000 */
[----:B0-----:R-:W-:Y:S02]  /*0130*/  HFMA2 R2, -RZ, RZ, 0, 0 ;  /* 0x00000000ff027431 */ /* 0x001fe400000001ff */
[----:B-1----:R-:W-:-:S04]  /*0140*/  IMAD R5, R5, R3, RZ ;  /* 0x0000000305057224 */ /* 0x002fc800078e02ff */
[----:B------:R-:W-:-:S06]  /*0150*/  IMAD.HI.U32 R3, R3, R5, R2 ;  /* 0x0000000503037227 */ /* 0x000fcc00078e0002 */
[----:B------:R-:W-:-:S04]  /*0160*/  IMAD.HI.U32 R3, R3, R0, RZ ;  /* 0x0000000003037227 */ /* 0x000fc800078e00ff */
[----:B------:R-:W-:-:S04]  /*0170*/  IMAD.MOV R3, RZ, RZ, -R3 ;  /* 0x000000ffff037224 */ /* 0x000fc800078e0a03 */
[----:B------:R-:W-:-:S05]  /*0180*/  IMAD R3, R3, UR4, R0 ;  /* 0x0000000403037c24 */ /* 0x000fca000f8e0200 */
[----:B------:R-:W-:-:S13]  /*0190*/  ISETP.GE.U32.AND P0, PT, R3, UR4, PT ;  /* 0x0000000403007c0c */ /* 0x000fda000bf06070 */
[----:B------:R-:W-:-:S04]  /*01a0*/  @P0 IADD3 R3, PT, PT, R3, -UR4, RZ ;  /* 0x8000000403030c10 */ /* 0x000fc8000fffe0ff */
[----:B------:R-:W-:-:S13]  /*01b0*/  ISETP.GE.U32.AND P0, PT, R3, UR4, PT ;  /* 0x0000000403007c0c */ /* 0x000fda000bf06070 */
[----:B------:R-:W-:Y:S01]  /*01c0*/  @P0 VIADD R3, R3, -UR4 ;  /* 0x8000000403030c36 */ /* 0x000fe20008000000 */
[----:B------:R-:W-:-:S04]  /*01d0*/  @!P1 LOP3.LUT R3, RZ, UR4, RZ, 0x33, !PT ;  /* 0x00000004ff039c12 */ /* 0x000fc8000f8e33ff */
[----:B------:R-:W-:-:S13]  /*01e0*/  ISETP.GE.U32.AND P0, PT, R3, UR6, PT ;  /* 0x0000000603007c0c */ /* 0x000fda000bf06070 */
[----:B------:R-:W-:Y:S05]  /*01f0*/  @P0 EXIT ;  /* 0x000000000000094d */ /* 0x000fea0003800000 */
[----:B------:R-:W0:Y:S01]  /*0200*/  LDC.64 R4, c[0x0][0x380] ;  /* 0x0000e000ff047b82 */ /* 0x000e220000000a00 */
[----:B------:R-:W1:Y:S01]  /*0210*/  LDCU.64 UR4, c[0x0][0x358] ;  /* 0x00006b00ff0477ac */ /* 0x000e620008000a00 */
[C---:B------:R-:W-:Y:S01]  /*0220*/  IADD3 R13, PT, PT, R0.reuse, UR6, RZ ;  /* 0x00000006000d7c10 */ /* 0x040fe2000fffe0ff */
[----:B------:R-:W2:Y:S01]  /*0230*/  LDCU UR7, c[0x0][0x394] ;  /* 0x00007280ff0777ac */ /* 0x000ea20008000800 */
[----:B------:R-:W3:Y:S01]  /*0240*/  LDCU.64 UR8, c[0x0][0x388] ;  /* 0x00007100ff0877ac */ /* 0x000ee20008000a00 */
[----:B0-----:R-:W-:-:S04]  /*0250*/  IMAD.WIDE.U32 R2, R0, 0x4, R4 ;  /* 0x0000000400027825 */ /* 0x001fc800078e0004 */
[----:B------:R-:W-:Y:S01]  /*0260*/  IMAD.WIDE.U32 R4, R13, 0x4, R4 ;  /* 0x000000040d047825 */ /* 0x000fe200078e0004 */
[----:B-1----:R-:W4:Y:S04]  /*0270*/  LDG.E R11, desc[UR4][R2.64] ;  /* 0x00000004020b7981 */ /* 0x002f28000c1e1900 */
[----:B------:R-:W4:Y:S01]  /*0280*/  LDG.E R10, desc[UR4][R4.64] ;  /* 0x00000004040a7981 */ /* 0x000f22000c1e1900 */
[----:B--2---:R-:W0:Y:S01]  /*0290*/  I2F.U32.RP R8, UR7 ;  /* 0x0000000700087d06 */ /* 0x004e220008209000 */
[----:B------:R-:W-:-:S07]  /*02a0*/  ISETP.NE.U32.AND P2, PT, RZ, UR7, PT ;  /* 0x00000007ff007c0c */ /* 0x000fce000bf45070 */
[----:B0-----:R-:W0:Y:S02]  /*02b0*/  MUFU.RCP R8, R8 ;  /* 0x0000000800087308 */ /* 0x001e240000001000 */
[----:B0-----:R-:W-:-:S06]  /*02c0*/  VIADD R6, R8, 0xffffffe ;  /* 0x0ffffffe08067836 */ /* 0x001fcc0000000000 */
[----:B------:R0:W1:Y:S02]  /*02d0*/  F2I.FTZ.U32.TRUNC.NTZ R7, R6 ;  /* 0x0000000600077305 */ /* 0x000064000021f000 */
[----:B0-----:R-:W-:Y:S01]  /*02e0*/  IMAD.MOV.U32 R6, RZ, RZ, RZ ;  /* 0x000000ffff067224 */ /* 0x001fe200078e00ff */
[----:B-1----:R-:W-:-:S05]  /*02f0*/  IADD3 R9, PT, PT, RZ, -R7, RZ ;  /* 0x80000007ff097210 */ /* 0x002fca0007ffe0ff */
[----:B------:R-:W-:-:S04]  /*0300*/  IMAD R9, R9, UR7, RZ ;  /* 0x0000000709097c24 */ /* 0x000fc8000f8e02ff */
[----:B------:R-:W-:-:S06]  /*0310*/  IMAD.HI.U32 R7, R7, R9, R6 ;  /* 0x0000000907077227 */ /* 0x000fcc00078e0006 */
[----:B------:R-:W-:-:S05]  /*0320*/  IMAD.HI.U32 R7, R7, R0, RZ ;  /* 0x0000000007077227 */ /* 0x000fca00078e00ff */
[----:B------:R-:W-:-:S05]  /*0330*/  IADD3 R9, PT, PT, -R7, RZ, RZ ;  /* 0x000000ff07097210 */ /* 0x000fca0007ffe1ff */
[----:B------:R-:W-:-:S05]  /*0340*/  IMAD R9, R9, UR7, R0 ;  /* 0x0000000709097c24 */ /* 0x000fca000f8e0200 */
[----:B------:R-:W-:-:S13]  /*0350*/  ISETP.GE.U32.AND P0, PT, R9, UR7, PT ;  /* 0x0000000709007c0c */ /* 0x000fda000bf06070 */
[----:B------:R-:W-:Y:S01]  /*0360*/  @P0 VIADD R9, R9, -UR7 ;  /* 0x8000000709090c36 */ /* 0x000fe20008000000 */
[----:B------:R-:W-:-:S04]  /*0370*/  @P0 IADD3 R7, PT, PT, R7, 0x1, RZ ;  /* 0x0000000107070810 */ /* 0x000fc80007ffe0ff */
[----:B------:R-:W-:Y:S02]  /*0380*/  ISETP.GE.U32.AND P1, PT, R9, UR7, PT ;  /* 0x0000000709007c0c */ /* 0x000fe4000bf26070 */
[----:B------:R-:W0:Y:S11]  /*0390*/  LDC.64 R8, c[0x0][0x388] ;  /* 0x0000e200ff087b82 */ /* 0x000e360000000a00 */
[----:B------:R-:W-:Y:S01]  /*03a0*/  @P1 VIADD R7, R7, 0x1 ;  /* 0x0000000107071836 */ /* 0x000fe20000000000 */
[----:B------:R-:W-:-:S02]  /*03b0*/  @!P2 LOP3.LUT R7, RZ, UR7, RZ, 0x33, !PT ;  /* 0x00000007ff07ac12 */ /* 0x000fc4000f8e33ff */
[----:B---3--:R-:W-:Y:S02]  /*03c0*/  LEA R6, P1, R0, UR8, 0x2 ;  /* 0x0000000800067c11 */ /* 0x008fe4000f8210ff */
[----:B------:R-:W-:-:S04]  /*03d0*/  LOP3.LUT R7, R7, 0x1, RZ, 0xc0, !PT ;  /* 0x0000000107077812 */ /* 0x000fc800078ec0ff */
[----:B------:R-:W-:Y:S02]  /*03e0*/  ISETP.NE.U32.AND P0, PT, R7, 0x1, PT ;  /* 0x000000010700780c */ /* 0x000fe40003f05070 */
[----:B------:R-:W-:Y:S01]  /*03f0*/  LEA.HI.X R7, R0, UR9, RZ, 0x2, P1 ;  /* 0x0000000900077c11 */ /* 0x000fe200088f14ff */
[----:B0-----:R-:W-:Y:S01]  /*0400*/  IMAD.WIDE.U32 R8, R13, 0x4, R8 ;  /* 0x000000040d087825 */ /* 0x001fe200078e0008 */
[----:B----4-:R-:W-:-:S13]  /*0410*/  ISETP.GE.U32.XOR P0, PT, R11, R10, !P0 ;  /* 0x0000000a0b00720c */ /* 0x010fda0004706870 */
[----:B------:R-:W-:Y:S05]  /*0420*/  @!P0 EXIT ;  /* 0x000000000000894d */ /* 0x000fea0003800000 */
[----:B------:R-:W2:Y:S04]  /*0430*/  LDG.E R15, desc[UR4][R8.64] ;  /* 0x00000004080f7981 */ /* 0x000ea8000c1e1900 */
[----:B------:R-:W3:Y:S04]  /*0440*/  LDG.E R13, desc[UR4][R6.64] ;  /* 0x00000004060d7981 */ /* 0x000ee8000c1e1900 */
[----:B------:R-:W-:Y:S04]  /*0450*/  STG.E desc[UR4][R2.64], R10 ;  /* 0x0000000a02007986 */ /* 0x000fe8000c101904 */
[----:B--2---:R-:W-:Y:S04]  /*0460*/  STG.E desc[UR4][R6.64], R15 ;  /* 0x0000000f06007986 */ /* 0x004fe8000c101904 */
[----:B------:R-:W-:Y:S04]  /*0470*/  STG.E desc[UR4][R4.64], R11 ;  /* 0x0000000b04007986 */ /* 0x000fe8000c101904 */
[----:B---3--:R-:W-:Y:S01]  /*0480*/  STG.E desc[UR4][R8.64], R13 ;  /* 0x0000000d08007986 */ /* 0x008fe2000c101904 */
[----:B------:R-:W-:Y:S05]  /*0490*/  EXIT ;  /* 0x000000000000794d */ /* 0x000fea0003800000 */
.L_x_1:
        /* <DEDUP_REMOVED lines=14> */
.L_x_45:


//--------------------- .text._Z12findDistancePfS_S_jj --------------------------
	.section	.text._Z12findDistancePfS_S_jj,"ax",@progbits
	.align	128
        .global         _Z12findDistancePfS_S_jj
        .type           _Z12findDistancePfS_S_jj,@function
        .size           _Z12findDistancePfS_S_jj,(.L_x_42 - _Z12findDistancePfS_S_jj)
        .other          _Z12findDistancePfS_S_jj,@"STO_CUDA_ENTRY STV_DEFAULT"
_Z12findDistancePfS_S_jj:
.text._Z12findDistancePfS_S_jj:
[----:B------:R-:W-:Y:S01]  /*0000*/  LDC R1, c[0x0][0x37c] ;  /* 0x0000df00ff017b82 */ /* 0x000fe20000000800 */
[----:B------:R-:W0:Y:S07]  /*0010*/  S2R R2, SR_TID.X ;  /* 0x0000000000027919 */ /* 0x000e2e0000002100 */
[----:B------:R-:W0:Y:S01]  /*0020*/  S2UR UR4, SR_CTAID.X ;  /* 0x00000000000479c3 */ /* 0x000e220000002500 */
[----:B------:R-:W1:Y:S07]  /*0030*/  LDCU UR5, c[0x0][0x39c] ;  /* 0x00007380ff0577ac */ /* 0x000e6e0008000800 */
[----:B------:R-:W0:Y:S02]  /*0040*/  LDC R3, c[0x0][0x360] ;  /* 0x0000d800ff037b82 */ /* 0x000e240000000800 */
[----:B0-----:R-:W-:-:S05]  /*0050*/  IMAD R2, R3, UR4, R2 ;  /* 0x0000000403027c24 */ /* 0x001fca000f8e0202 */
[----:B-1----:R-:W-:-:S13]  /*0060*/  ISETP.GE.U32.AND P0, PT, R2, UR5, PT ;  /* 0x0000000502007c0c */ /* 0x002fda000bf06070 */
[----:B------:R-:W-:Y:S05]  /*0070*/  @P0 EXIT ;  /* 0x000000000000094d */ /* 0x000fea0003800000 */
[----:B------:R-:W0:Y:S01]  /*0080*/  LDC R7, c[0x0][0x398] ;  /* 0x0000e600ff077b82 */ /* 0x000e220000000800 */
[----:B------:R-:W1:Y:S01]  /*0090*/  LDCU.64 UR6, c[0x0][0x358] ;  /* 0x00006b00ff0677ac */ /* 0x000e620008000a00 */
[----:B------:R-:W-:Y:S01]  /*00a0*/  IMAD.MOV.U32 R3, RZ, RZ, RZ ;  /* 0x000000ffff037224 */ /* 0x000fe200078e00ff */
[----:B0-----:R-:W-:-:S13]  /*00b0*/  ISETP.NE.AND P0, PT, R7, RZ, PT ;  /* 0x000000ff0700720c */ /* 0x001fda0003f05270 */
[----:B-1----:R-:W-:Y:S05]  /*00c0*/  @!P0 BRA `(.L_x_2) ;  /* 0x0000000c00248947 */ /* 0x002fea0003800000 */
[C---:B------:R-:W-:Y:S01]  /*00d0*/  ISETP.GE.U32.AND P0, PT, R7.reuse, 0x4, PT ;  /* 0x000000040700780c */ /* 0x040fe20003f06070 */
[----:B------:R-:W-:Y:S01]  /*00e0*/  IMAD.MOV.U32 R3, RZ, RZ, RZ ;  /* 0x000000ffff037224 */ /* 0x000fe200078e00ff */
[----:B------:R-:W-:Y:S01]  /*00f0*/  LOP3.LUT R4, R7, 0x3, RZ, 0xc0, !PT ;  /* 0x0000000307047812 */ /* 0x000fe200078ec0ff */
[----:B------:R-:W-:-:S10]  /*0100*/  IMAD.MOV.U32 R5, RZ, RZ, RZ ;  /* 0x000000ffff057224 */ /* 0x000fd400078e00ff */
[----:B------:R-:W-:Y:S05]  /*0110*/  @!P0 BRA `(.L_x_3) ;  /* 0x0000000800548947 */ /* 0x000fea0003800000 */
[----:B------:R-:W0:Y:S01]  /*0120*/  LDCU.64 UR4, c[0x0][0x388] ;  /* 0x00007100ff0477ac */ /* 0x000e220008000a00 */
[----:B------:R-:W1:Y:S01]  /*0130*/  LDC.64 R8, c[0x0][0x380] ;  /* 0x0000e000ff087b82 */ /* 0x000e620000000a00 */
[----:B------:R-:W-:Y:S01]  /*0140*/  LOP3.LUT R5, R7, 0xfffffffc, RZ, 0xc0, !PT ;  /* 0xfffffffc07057812 */ /* 0x000fe200078ec0ff */
[----:B------:R-:W-:Y:S02]  /*0150*/  IMAD R6, R2, R7, 0x3 ;  /* 0x0000000302067424 */ /* 0x000fe400078e0207 */
[----:B------:R-:W-:Y:S02]  /*0160*/  IMAD.MOV.U32 R3, RZ, RZ, RZ ;  /* 0x000000ffff037224 */ /* 0x000fe400078e00ff */
[----:B------:R-:W-:Y:S01]  /*0170*/  IMAD.MOV R7, RZ, RZ, -R5 ;  /* 0x000000ffff077224 */ /* 0x000fe200078e0a05 */
[----:B0-----:R-:W-:-:S04]  /*0180*/  UIADD3 UR4, UP0, UPT, UR4, 0x8, URZ ;  /* 0x0000000804047890 */ /* 0x001fc8000ff1e0ff */
[----:B------:R-:W-:Y:S02]  /*0190*/  UIADD3.X UR5, UPT, UPT, URZ, UR5, URZ, UP0, !UPT ;  /* 0x00000005ff057290 */ /* 0x000fe400087fe4ff */
[----:B------:R-:W-:-:S04]  /*01a0*/  IMAD.U32 R10, RZ, RZ, UR4 ;  /* 0x00000004ff0a7e24 */ /* 0x000fc8000f8e00ff */
[----:B------:R-:W-:-:S07]  /*01b0*/  IMAD.U32 R11, RZ, RZ, UR5 ;  /* 0x00000005ff0b7e24 */ /* 0x000fce000f8e00ff */
.L_x_19:
[----:B------:R-:W-:Y:S01]  /*01c0*/  VIADD R15, R6, 0xfffffffd ;  /* 0xfffffffd060f7836 */ /* 0x000fe20000000000 */
[----:B0-2---:R-:W2:Y:S03]  /*01d0*/  LDG.E R13, desc[UR6][R10.64+-0x8] ;  /* 0xfffff8060a0d7981 */ /* 0x005ea6000c1e1900 */
[----:B-1----:R-:W-:-:S06]  /*01e0*/  IMAD.WIDE.U32 R14, R15, 0x4, R8 ;  /* 0x000000040f0e7825 */ /* 0x002fcc00078e0008 */
[----:B------:R-:W2:Y:S01]  /*01f0*/  LDG.E R14, desc[UR6][R14.64] ;  /* 0x000000060e0e7981 */ /* 0x000ea2000c1e1900 */
[----:B------:R-:W-:Y:S01]  /*0200*/  BSSY.RECONVERGENT B0, `(.L_x_4) ;  /* 0x0000007000007945 */ /* 0x000fe20003800200 */
[----:B------:R-:W-:Y:S01]  /*0210*/  VIADD R33, R6, 0xfffffffe ;  /* 0xfffffffe06217836 */ /* 0x000fe20000000000 */
[----:B------:R-:W-:Y:S01]  /*0220*/  MOV R0, 0x270 ;  /* 0x0000027000007802 */ /* 0x000fe20000000f00 */
[----:B--2---:R-:W-:-:S04]  /*0230*/  FADD R32, R14, -R13 ;  /* 0x8000000d0e207221 */ /* 0x004fc80000000000 */
[----:B------:R-:W0:Y:S02]  /*0240*/  F2F.F64.F32 R12, R32 ;  /* 0x00000020000c7310 */ /* 0x000e240000201800 */
[----:B0-----:R-:W-:-:S11]  /*0250*/  DADD R34, -RZ, |R12| ;  /* 0x00000000ff227229 */ /* 0x001fd6000000050c */
[----:B------:R-:W-:Y:S05]  /*0260*/  CALL.REL.NOINC `($_Z12findDistancePfS_S_jj$__internal_accurate_pow) ;  /* 0x0000000800cc7944 */ /* 0x000fea0003c00000 */
[----:B------:R-:W-:Y:S05]  /*0270*/  BSYNC.RECONVERGENT B0 ;  /* 0x0000000000007941 */ /* 0x000fea0003800200 */
.L_x_4:
[----:B------:R-:W-:Y:S02]  /*0280*/  IMAD.WIDE.U32 R20, R33, 0x4, R8 ;  /* 0x0000000421147825 */ /* 0x000fe400078e0008 */
[----:B------:R-:W2:Y:S04]  /*0290*/  LDG.E R33, desc[UR6][R10.64+-0x4] ;  /* 0xfffffc060a217981 */ /* 0x000ea8000c1e1900 */
[----:B------:R-:W2:Y:S01]  /*02a0*/  LDG.E R20, desc[UR6][R20.64] ;  /* 0x0000000614147981 */ /* 0x000ea2000c1e1900 */
[----:B------:R-:W-:Y:S01]  /*02b0*/  DADD R18, R12, 2 ;  /* 0x400000000c127429 */ /* 0x000fe20000000000 */
[----:B------:R0:W1:Y:S01]  /*02c0*/  F2F.F64.F32 R16, R3 ;  /* 0x0000000300107310 */ /* 0x0000620000201800 */
[C---:B------:R-:W-:Y:S01]  /*02d0*/  FSETP.NEU.AND P1, PT, R32.reuse, RZ, PT ;  /* 0x000000ff2000720b */ /* 0x040fe20003f2d000 */
[----:B------:R-:W-:Y:S01]  /*02e0*/  BSSY.RECONVERGENT B0, `(.L_x_5) ;  /* 0x000000f000007945 */ /* 0x000fe20003800200 */
[----:B------:R-:W-:-:S06]  /*02f0*/  FSETP.NEU.AND P0, PT, R32, 1, PT ;  /* 0x3f8000002000780b */ /* 0x000fcc0003f0d000 */
[----:B------:R-:W-:Y:S02]  /*0300*/  LOP3.LUT R18, R19, 0x7ff00000, RZ, 0xc0, !PT ;  /* 0x7ff0000013127812 */ /* 0x000fe400078ec0ff */
[----:B------:R-:W-:Y:S02]  /*0310*/  FSEL R19, R14, RZ, P1 ;  /* 0x000000ff0e137208 */ /* 0x000fe40000800000 */
[----:B------:R-:W-:Y:S02]  /*0320*/  ISETP.NE.AND P2, PT, R18, 0x7ff00000, PT ;  /* 0x7ff000001200780c */ /* 0x000fe40003f45270 */
[----:B------:R-:W-:Y:S01]  /*0330*/  FSEL R18, R15, RZ, P1 ;  /* 0x000000ff0f127208 */ /* 0x000fe20000800000 */
[----:B--2---:R-:W-:-:S04]  /*0340*/  FADD R33, R20, -R33 ;  /* 0x8000002114217221 */ /* 0x004fc80000000000 */
[----:B------:R0:W2:Y:S06]  /*0350*/  F2F.F64.F32 R36, R33 ;  /* 0x0000002100247310 */ /* 0x0000ac0000201800 */
[----:B-1----:R-:W-:Y:S05]  /*0360*/  @P2 BRA `(.L_x_6) ;  /* 0x0000000000182947 */ /* 0x002fea0003800000 */
[----:B------:R-:W-:-:S13]  /*0370*/  FSETP.NAN.AND P1, PT, R32, R32, PT ;  /* 0x000000202000720b */ /* 0x000fda0003f28000 */
[----:B------:R-:W-:Y:S01]  /*0380*/  @P1 DADD R18, R12, 2 ;  /* 0x400000000c121429 */ /* 0x000fe20000000000 */
[----:B------:R-:W-:Y:S10]  /*0390*/  @P1 BRA `(.L_x_6) ;  /* 0x00000000000c1947 */ /* 0x000ff40003800000 */
[----:B------:R-:W-:-:S14]  /*03a0*/  DSETP.NEU.AND P1, PT, |R12|, +INF , PT ;  /* 0x7ff000000c00742a */ /* 0x000fdc0003f2d200 */
[----:B------:R-:W-:Y:S02]  /*03b0*/  @!P1 IMAD.MOV.U32 R18, RZ, RZ, 0x0 ;  /* 0x00000000ff129424 */ /* 0x000fe400078e00ff */
[----:B------:R-:W-:-:S07]  /*03c0*/  @!P1 IMAD.MOV.U32 R19, RZ, RZ, 0x7ff00000 ;  /* 0x7ff00000ff139424 */ /* 0x000fce00078e00ff */
.L_x_6:
[----:B------:R-:W-:Y:S05]  /*03d0*/  BSYNC.RECONVERGENT B0 ;  /* 0x0000000000007941 */ /* 0x000fea0003800200 */
.L_x_5:
[----:B------:R-:W-:Y:S01]  /*03e0*/  FSEL R12, R18, RZ, P0 ;  /* 0x000000ff120c7208 */ /* 0x000fe20000000000 */
[----:B--2---:R-:W-:Y:S01]  /*03f0*/  DADD R34, -RZ, |R36| ;  /* 0x00000000ff227229 */ /* 0x004fe20000000524 */
[----:B------:R-:W-:Y:S01]  /*0400*/  FSEL R13, R19, 1.875, P0 ;  /* 0x3ff00000130d7808 */ /* 0x000fe20000000000 */
[----:B------:R-:W-:Y:S01]  /*0410*/  BSSY.RECONVERGENT B0, `(.L_x_7) ;  /* 0x0000005000007945 */ /* 0x000fe20003800200 */
[----:B------:R-:W-:-:S04]  /*0420*/  MOV R0, 0x460 ;  /* 0x0000046000007802 */ /* 0x000fc80000000f00 */
[----:B------:R-:W-:-:S10]  /*0430*/  DADD R12, R16, R12 ;  /* 0x00000000100c7229 */ /* 0x000fd4000000000c */
[----:B------:R1:W2:Y:S02]  /*0440*/  F2F.F32.F64 R12, R12 ;  /* 0x0000000c000c7310 */ /* 0x0002a40000301000 */
[----:B012---:R-:W-:Y:S05]  /*0450*/  CALL.REL.NOINC `($_Z12findDistancePfS_S_jj$__internal_accurate_pow) ;  /* 0x0000000800507944 */ /* 0x007fea0003c00000 */
[----:B------:R-:W-:Y:S05]  /*0460*/  BSYNC.RECONVERGENT B0 ;  /* 0x0000000000007941 */ /* 0x000fea0003800200 */
.L_x_7:
[----:B------:R-:W-:Y:S01]  /*0470*/  DADD R16, R36, 2 ;  /* 0x4000000024107429 */ /* 0x000fe20000000000 */
[----:B------:R-:W-:Y:S01]  /*0480*/  FSETP.NEU.AND P0, PT, R33, RZ, PT ;  /* 0x000000ff2100720b */ /* 0x000fe20003f0d000 */
[----:B------:R-:W-:Y:S08]  /*0490*/  BSSY.RECONVERGENT B0, `(.L_x_8) ;  /* 0x000000e000007945 */ /* 0x000ff00003800200 */
[----:B------:R-:W-:-:S02]  /*04a0*/  LOP3.LUT R16, R17, 0x7ff00000, RZ, 0xc0, !PT ;  /* 0x7ff0000011107812 */ /* 0x000fc400078ec0ff */
[----:B------:R-:W-:Y:S02]  /*04b0*/  FSEL R17, R14, RZ, P0 ;  /* 0x000000ff0e117208 */ /* 0x000fe40000000000 */
[----:B------:R-:W-:Y:S02]  /*04c0*/  ISETP.NE.AND P1, PT, R16, 0x7ff00000, PT ;  /* 0x7ff000001000780c */ /* 0x000fe40003f25270 */
[----:B------:R-:W-:-:S11]  /*04d0*/  FSEL R16, R15, RZ, P0 ;  /* 0x000000ff0f107208 */ /* 0x000fd60000000000 */
[----:B------:R-:W-:Y:S05]  /*04e0*/  @P1 BRA `(.L_x_9) ;  /* 0x0000000000201947 */ /* 0x000fea0003800000 */
[----:B------:R-:W-:-:S13]  /*04f0*/  FSETP.NAN.AND P0, PT, R33, R33, PT ;  /* 0x000000212100720b */ /* 0x000fda0003f08000 */
[----:B------:R-:W-:Y:S05]  /*0500*/  @P0 BRA `(.L_x_10) ;  /* 0x0000000000140947 */ /* 0x000fea0003800000 */
[----:B------:R-:W-:-:S14]  /*0510*/  DSETP.NEU.AND P0, PT, |R36|, +INF , PT ;  /* 0x7ff000002400742a */ /* 0x000fdc0003f0d200 */
[----:B------:R-:W-:Y:S05]  /*0520*/  @P0 BRA `(.L_x_9) ;  /* 0x0000000000100947 */ /* 0x000fea0003800000 */
[----:B------:R-:W-:Y:S02]  /*0530*/  IMAD.MOV.U32 R16, RZ, RZ, 0x0 ;  /* 0x00000000ff107424 */ /* 0x000fe400078e00ff */
[----:B------:R-:W-:Y:S01]  /*0540*/  IMAD.MOV.U32 R17, RZ, RZ, 0x7ff00000 ;  /* 0x7ff00000ff117424 */ /* 0x000fe200078e00ff */
[----:B------:R-:W-:Y:S06]  /*0550*/  BRA `(.L_x_9) ;  /* 0x0000000000047947 */ /* 0x000fec0003800000 */
.L_x_10:
[----:B------:R-:W-:-:S11]  /*0560*/  DADD R16, R36, 2 ;  /* 0x4000000024107429 */ /* 0x000fd60000000000 */
.L_x_9:
[----:B------:R-:W-:Y:S05]  /*0570*/  BSYNC.RECONVERGENT B0 ;  /* 0x0000000000007941 */ /* 0x000fea0003800200 */
.L_x_8:
[----:B------:R-:W-:Y:S01]  /*0580*/  VIADD R19, R6, 0xffffffff ;  /* 0xffffffff06137836 */ /* 0x000fe20000000000 */
[----:B------:R-:W2:Y:S03]  /*0590*/  LDG.E R0, desc[UR6][R10.64] ;  /* 0x000000060a007981 */ /* 0x000ea6000c1e1900 */
[----:B------:R-:W-:-:S05]  /*05a0*/  IMAD.WIDE.U32 R18, R19, 0x4, R8 ;  /* 0x0000000413127825 */ /* 0x000fca00078e0008 */
[----:B------:R-:W2:Y:S01]  /*05b0*/  LDG.E R3, desc[UR6][R18.64] ;  /* 0x0000000612037981 */ /* 0x000ea2000c1e1900 */
[----:B------:R-:W0:Y:S01]  /*05c0*/  F2F.F64.F32 R12, R12 ;  /* 0x0000000c000c7310 */ /* 0x000e220000201800 */
[----:B------:R-:W-:-:S04]  /*05d0*/  FSETP.NEU.AND P0, PT, R33, 1, PT ;  /* 0x3f8000002100780b */ /* 0x000fc80003f0d000 */
[----:B------:R-:W-:Y:S02]  /*05e0*/  FSEL R14, R16, RZ, P0 ;  /* 0x000000ff100e7208 */ /* 0x000fe40000000000 */
[----:B------:R-:W-:-:S06]  /*05f0*/  FSEL R15, R17, 1.875, P0 ;  /* 0x3ff00000110f7808 */ /* 0x000fcc0000000000 */
[----:B0-----:R-:W-:-:S06]  /*0600*/  DADD R14, R12, R14 ;  /* 0x000000000c0e7229 */ /* 0x001fcc000000000e */
[----:B------:R-:W-:Y:S01]  /*0610*/  F2F.F32.F64 R13, R14 ;  /* 0x0000000e000d7310 */ /* 0x000fe20000301000 */
[----:B------:R-:W-:Y:S01]  /*0620*/  BSSY.RECONVERGENT B0, `(.L_x_11) ;  /* 0x0000006000007945 */ /* 0x000fe20003800200 */
[----:B--2---:R-:W-:-:S06]  /*0630*/  FADD R3, R3, -R0 ;  /* 0x8000000003037221 */ /* 0x004fcc0000000000 */
[----:B------:R-:W0:Y:S01]  /*0640*/  F2F.F64.F32 R36, R3 ;  /* 0x0000000300247310 */ /* 0x000e220000201800 */
[----:B------:R-:W-:Y:S01]  /*0650*/  MOV R0, 0x680 ;  /* 0x0000068000007802 */ /* 0x000fe20000000f00 */
[----:B0-----:R-:W-:-:S11]  /*0660*/  DADD R34, -RZ, |R36| ;  /* 0x00000000ff227229 */ /* 0x001fd60000000524 */
[----:B------:R-:W-:Y:S05]  /*0670*/  CALL.REL.NOINC `($_Z12findDistancePfS_S_jj$__internal_accurate_pow) ;  /* 0x0000000400c87944 */ /* 0x000fea0003c00000 */
[----:B------:R-:W-:Y:S05]  /*0680*/  BSYNC.RECONVERGENT B0 ;  /* 0x0000000000007941 */ /* 0x000fea0003800200 */
.L_x_11:
        /* <DEDUP_REMOVED lines=15> */
.L_x_14:
[----:B------:R-:W-:-:S11]  /*0780*/  DADD R16, R36, 2 ;  /* 0x4000000024107429 */ /* 0x000fd60000000000 */
.L_x_13:
[----:B------:R-:W-:Y:S05]  /*0790*/  BSYNC.RECONVERGENT B0 ;  /* 0x0000000000007941 */ /* 0x000fea0003800200 */
.L_x_12:
[----:B------:R-:W-:Y:S01]  /*07a0*/  IMAD.WIDE.U32 R18, R6, 0x4, R8 ;  /* 0x0000000406127825 */ /* 0x000fe200078e0008 */
[----:B------:R-:W2:Y:S04]  /*07b0*/  LDG.E R21, desc[UR6][R10.64+0x4] ;  /* 0x000004060a157981 */ /* 0x000ea8000c1e1900 */
[----:B------:R-:W2:Y:S01]  /*07c0*/  LDG.E R12, desc[UR6][R18.64] ;  /* 0x00000006120c7981 */ /* 0x000ea2000c1e1900 */
[----:B------:R-:W0:Y:S01]  /*07d0*/  F2F.F64.F32 R14, R13 ;  /* 0x0000000d000e7310 */ /* 0x000e220000201800 */
[----:B------:R-:W-:Y:S01]  /*07e0*/  FSETP.NEU.AND P0, PT, R3, 1, PT ;  /* 0x3f8000000300780b */ /* 0x000fe20003f0d000 */
[----:B------:R-:W-:Y:S01]  /*07f0*/  BSSY.RECONVERGENT B0, `(.L_x_15) ;  /* 0x000000a000007945 */ /* 0x000fe20003800200 */
[----:B------:R-:W-:Y:S02]  /*0800*/  MOV R0, 0x890 ;  /* 0x0000089000007802 */ /* 0x000fe40000000f00 */
[----:B------:R-:W-:-:S02]  /*0810*/  FSEL R16, R16, RZ, P0 ;  /* 0x000000ff10107208 */ /* 0x000fc40000000000 */
[----:B------:R-:W-:-:S06]  /*0820*/  FSEL R17, R17, 1.875, P0 ;  /* 0x3ff0000011117808 */ /* 0x000fcc0000000000 */
[----:B0-----:R-:W-:-:S06]  /*0830*/  DADD R14, R14, R16 ;  /* 0x000000000e0e7229 */ /* 0x001fcc0000000010 */
[----:B------:R-:W-:Y:S01]  /*0840*/  F2F.F32.F64 R32, R14 ;  /* 0x0000000e00207310 */ /* 0x000fe20000301000 */
[----:B--2---:R-:W-:-:S07]  /*0850*/  FADD R12, R12, -R21 ;  /* 0x800000150c0c7221 */ /* 0x004fce0000000000 */
[----:B------:R-:W0:Y:S02]  /*0860*/  F2F.F64.F32 R36, R12 ;  /* 0x0000000c00247310 */ /* 0x000e240000201800 */
[----:B0-----:R-:W-:-:S11]  /*0870*/  DADD R34, -RZ, |R36| ;  /* 0x00000000ff227229 */ /* 0x001fd60000000524 */
[----:B------:R-:W-:Y:S05]  /*0880*/  CALL.REL.NOINC `($_Z12findDistancePfS_S_jj$__internal_accurate_pow) ;  /* 0x0000000400447944 */ /* 0x000fea0003c00000 */
[----:B------:R-:W-:Y:S05]  /*0890*/  BSYNC.RECONVERGENT B0 ;  /* 0x0000000000007941 */ /* 0x000fea0003800200 */
.L_x_15:
        /* <DEDUP_REMOVED lines=15> */
.L_x_18:
[----:B------:R-:W-:-:S11]  /*0990*/  DADD R16, R36, 2 ;  /* 0x4000000024107429 */ /* 0x000fd60000000000 */
.L_x_17:
[----:B------:R-:W-:Y:S05]  /*09a0*/  BSYNC.RECONVERGENT B0 ;  /* 0x0000000000007941 */ /* 0x000fea0003800200 */
.L_x_16:
[----:B------:R-:W0:Y:S01]  /*09b0*/  F2F.F64.F32 R32, R32 ;  /* 0x0000002000207310 */ /* 0x000e220000201800 */
[----:B------:R-:W-:Y:S01]  /*09c0*/  FSETP.NEU.AND P0, PT, R12, 1, PT ;  /* 0x3f8000000c00780b */ /* 0x000fe20003f0d000 */
[----:B------:R-:W-:Y:S01]  /*09d0*/  VIADD R7, R7, 0x4 ;  /* 0x0000000407077836 */ /* 0x000fe20000000000 */
[----:B------:R-:W-:Y:S01]  /*09e0*/  IADD3 R10, P1, PT, R10, 0x10, RZ ;  /* 0x000000100a0a7810 */ /* 0x000fe20007f3e0ff */
[----:B------:R-:W-:Y:S01]  /*09f0*/  VIADD R6, R6, 0x4 ;  /* 0x0000000406067836 */ /* 0x000fe20000000000 */
[----:B------:R-:W-:Y:S02]  /*0a00*/  FSEL R12, R16, RZ, P0 ;  /* 0x000000ff100c7208 */ /* 0x000fe40000000000 */
[----:B------:R-:W-:Y:S01]  /*0a10*/  FSEL R13, R17, 1.875, P0 ;  /* 0x3ff00000110d7808 */ /* 0x000fe20000000000 */
[----:B------:R-:W-:Y:S01]  /*0a20*/  IMAD.X R11, RZ, RZ, R11, P1 ;  /* 0x000000ffff0b7224 */ /* 0x000fe200008e060b */
[----:B------:R-:W-:-:S04]  /*0a30*/  ISETP.NE.AND P0, PT, R7, RZ, PT ;  /* 0x000000ff0700720c */ /* 0x000fc80003f05270 */
[----:B0-----:R-:W-:-:S06]  /*0a40*/  DADD R12, R32, R12 ;  /* 0x00000000200c7229 */ /* 0x001fcc000000000c */
[----:B------:R0:W2:Y:S03]  /*0a50*/  F2F.F32.F64 R3, R12 ;  /* 0x0000000c00037310 */ /* 0x0000a60000301000 */
[----:B------:R-:W-:Y:S05]  /*0a60*/  @P0 BRA `(.L_x_19) ;  /* 0xfffffff400d40947 */ /* 0x000fea000383ffff */
.L_x_3:
[----:B------:R-:W-:-:S13]  /*0a70*/  ISETP.NE.AND P0, PT, R4, RZ, PT ;  /* 0x000000ff0400720c */ /* 0x000fda0003f05270 */
[----:B------:R-:W-:Y:S05]  /*0a80*/  @!P0 BRA `(.L_x_2) ;  /* 0x0000000000b48947 */ /* 0x000fea0003800000 */
[----:B------:R-:W1:Y:S01]  /*0a90*/  LDC.64 R6, c[0x0][0x388] ;  /* 0x0000e200ff067b82 */ /* 0x000e620000000a00 */
[----:B------:R-:W3:Y:S01]  /*0aa0*/  LDCU UR4, c[0x0][0x398] ;  /* 0x00007300ff0477ac */ /* 0x000ee20008000800 */
[----:B------:R-:W-:-:S06]  /*0ab0*/  IMAD.MOV R4, RZ, RZ, -R4 ;  /* 0x000000ffff047224 */ /* 0x000fcc00078e0a04 */
[----:B------:R-:W4:Y:S01]  /*0ac0*/  LDC.64 R10, c[0x0][0x380] ;  /* 0x0000e000ff0a7b82 */ /* 0x000f220000000a00 */
[----:B-1----:R-:W-:-:S04]  /*0ad0*/  IMAD.WIDE.U32 R6, R5, 0x4, R6 ;  /* 0x0000000405067825 */ /* 0x002fc800078e0006 */
[----:B---3--:R-:W-:-:S07]  /*0ae0*/  IMAD R5, R2, UR4, R5 ;  /* 0x0000000402057c24 */ /* 0x008fce000f8e0205 */
.L_x_24:
[----:B----4-:R-:W-:Y:S01]  /*0af0*/  IMAD.WIDE.U32 R14, R5, 0x4, R10 ;  /* 0x00000004050e7825 */ /* 0x010fe200078e000a */
[----:B---3--:R-:W3:Y:S04]  /*0b00*/  LDG.E R9, desc[UR6][R6.64] ;  /* 0x0000000606097981 */ /* 0x008ee8000c1e1900 */
[----:B------:R-:W3:Y:S01]  /*0b10*/  LDG.E R8, desc[UR6][R14.64] ;  /* 0x000000060e087981 */ /* 0x000ee2000c1e1900 */
[----:B------:R-:W-:Y:S01]  /*0b20*/  BSSY.RECONVERGENT B0, `(.L_x_20) ;  /* 0x0000006000007945 */ /* 0x000fe20003800200 */
[----:B------:R-:W-:Y:S01]  /*0b30*/  MOV R0, 0xb80 ;  /* 0x00000b8000007802 */ /* 0x000fe20000000f00 */
[----:B---3--:R-:W-:-:S04]  /*0b40*/  FADD R8, R8, -R9 ;  /* 0x8000000908087221 */ /* 0x008fc80000000000 */
[----:B01----:R-:W0:Y:S02]  /*0b50*/  F2F.F64.F32 R12, R8 ;  /* 0x00000008000c7310 */ /* 0x003e240000201800 */
[----:B0-----:R-:W-:-:S11]  /*0b60*/  DADD R34, -RZ, |R12| ;  /* 0x00000000ff227229 */ /* 0x001fd6000000050c */
[----:B--2---:R-:W-:Y:S05]  /*0b70*/  CALL.REL.NOINC `($_Z12findDistancePfS_S_jj$__internal_accurate_pow) ;  /* 0x0000000000887944 */ /* 0x004fea0003c00000 */
[----:B------:R-:W-:Y:S05]  /*0b80*/  BSYNC.RECONVERGENT B0 ;  /* 0x0000000000007941 */ /* 0x000fea0003800200 */
.L_x_20:
        /* <DEDUP_REMOVED lines=15> */
.L_x_23:
[----:B------:R-:W-:-:S11]  /*0c80*/  DADD R16, R12, 2 ;  /* 0x400000000c107429 */ /* 0x000fd60000000000 */
.L_x_22:
[----:B------:R-:W-:Y:S05]  /*0c90*/  BSYNC.RECONVERGENT B0 ;  /* 0x0000000000007941 */ /* 0x000fea0003800200 */
.L_x_21:
        /* <DEDUP_REMOVED lines=10> */
[----:B------:R1:W3:Y:S03]  /*0d40*/  F2F.F32.F64 R3, R12 ;  /* 0x0000000c00037310 */ /* 0x0002e60000301000 */
[----:B------:R-:W-:Y:S05]  /*0d50*/  @P0 BRA `(.L_x_24) ;  /* 0xfffffffc00640947 */ /* 0x000fea000383ffff */
.L_x_2:
[----:B------:R-:W4:Y:S02]  /*0d60*/  LDC.64 R4, c[0x0][0x390] ;  /* 0x0000e400ff047b82 */ /* 0x000f240000000a00 */
[----:B----4-:R-:W-:-:S05]  /*0d70*/  IMAD.WIDE R4, R2, 0x4, R4 ;  /* 0x0000000402047825 */ /* 0x010fca00078e0204 */
[----:B--23--:R-:W-:Y:S01]  /*0d80*/  STG.E desc[UR6][R4.64], R3 ;  /* 0x0000000304007986 */ /* 0x00cfe2000c101906 */
[----:B------:R-:W-:Y:S05]  /*0d90*/  EXIT ;  /* 0x000000000000794d */ /* 0x000fea0003800000 */
        .type           $_Z12findDistancePfS_S_jj$__internal_accurate_pow,@function
        .size           $_Z12findDistancePfS_S_jj$__internal_accurate_pow,(.L_x_42 - $_Z12findDistancePfS_S_jj$__internal_accurate_pow)
$_Z12findDistancePfS_S_jj$__internal_accurate_pow:
[----:B------:R-:W-:Y:S01]  /*0da0*/  ISETP.GT.U32.AND P0, PT, R35, 0xfffff, PT ;  /* 0x000fffff2300780c */ /* 0x000fe20003f04070 */
[----:B------:R-:W-:Y:S01]  /*0db0*/  IMAD.MOV.U32 R16, RZ, RZ, R35 ;  /* 0x000000ffff107224 */ /* 0x000fe200078e0023 */
[----:B------:R-:W-:Y:S01]  /*0dc0*/  UMOV UR4, 0x7d2cafe2 ;  /* 0x7d2cafe200047882 */ /* 0x000fe20000000000 */
[----:B------:R-:W-:Y:S01]  /*0dd0*/  IMAD.MOV.U32 R20, RZ, RZ, 0x41ad3b5a ;  /* 0x41ad3b5aff147424 */ /* 0x000fe200078e00ff */
[----:B------:R-:W-:Y:S01]  /*0de0*/  UMOV UR5, 0x3eb0f5ff ;  /* 0x3eb0f5ff00057882 */ /* 0x000fe20000000000 */
[----:B------:R-:W-:Y:S01]  /*0df0*/  IMAD.MOV.U32 R21, RZ, RZ, 0x3ed0f5d2 ;  /* 0x3ed0f5d2ff157424 */ /* 0x000fe200078e00ff */
[----:B------:R-:W-:Y:S01]  /*0e00*/  UMOV UR8, 0x3b39803f ;  /* 0x3b39803f00087882 */ /* 0x000fe20000000000 */
[----:B------:R-:W-:-:S06]  /*0e10*/  UMOV UR9, 0x3c7abc9e ;  /* 0x3c7abc9e00097882 */ /* 0x000fcc0000000000 */
[----:B------:R-:W-:Y:S01]  /*0e20*/  @!P0 DMUL R14, R34, 1.80143985094819840000e+16 ;  /* 0x43500000220e8828 */ /* 0x000fe20000000000 */
[----:B------:R-:W-:-:S09]  /*0e30*/  SHF.R.U32.HI R35, RZ, 0x14, R35 ;  /* 0x00000014ff237819 */ /* 0x000fd20000011623 */
[----:B------:R-:W-:Y:S01]  /*0e40*/  @!P0 IMAD.MOV.U32 R16, RZ, RZ, R15 ;  /* 0x000000ffff108224 */ /* 0x000fe200078e000f */
[----:B------:R-:W-:Y:S01]  /*0e50*/  @!P0 LEA.HI R35, R15, 0xffffffca, RZ, 0xc ;  /* 0xffffffca0f238811 */ /* 0x000fe200078f60ff */
[----:B------:R-:W-:Y:S02]  /*0e60*/  @!P0 IMAD.MOV.U32 R34, RZ, RZ, R14 ;  /* 0x000000ffff228224 */ /* 0x000fe400078e000e */
[----:B------:R-:W-:Y:S01]  /*0e70*/  IMAD.MOV.U32 R15, RZ, RZ, 0x43300000 ;  /* 0x43300000ff0f7424 */ /* 0x000fe200078e00ff */
[----:B------:R-:W-:Y:S01]  /*0e80*/  LOP3.LUT R17, R16, 0x800fffff, RZ, 0xc0, !PT ;  /* 0x800fffff10117812 */ /* 0x000fe200078ec0ff */
[----:B------:R-:W-:Y:S02]  /*0e90*/  IMAD.MOV.U32 R18, RZ, RZ, R34 ;  /* 0x000000ffff127224 */ /* 0x000fe400078e0022 */
[----:B------:R-:W-:Y:S01]  /*0ea0*/  IMAD.MOV.U32 R16, RZ, RZ, RZ ;  /* 0x000000ffff107224 */ /* 0x000fe200078e00ff */
[----:B------:R-:W-:-:S04]  /*0eb0*/  LOP3.LUT R17, R17, 0x3ff00000, RZ, 0xfc, !PT ;  /* 0x3ff0000011117812 */ /* 0x000fc800078efcff */
[----:B------:R-:W-:Y:S01]  /*0ec0*/  ISETP.GE.U32.AND P1, PT, R17, 0x3ff6a09f, PT ;  /* 0x3ff6a09f1100780c */ /* 0x000fe20003f26070 */
[----:B------:R-:W-:-:S12]  /*0ed0*/  IMAD.MOV.U32 R19, RZ, RZ, R17 ;  /* 0x000000ffff137224 */ /* 0x000fd800078e0011 */
[----:B------:R-:W-:-:S04]  /*0ee0*/  @P1 VIADD R14, R19, 0xfff00000 ;  /* 0xfff00000130e1836 */ /* 0x000fc80000000000 */
[----:B------:R-:W-:Y:S02]  /*0ef0*/  @P1 IMAD.MOV.U32 R19, RZ, RZ, R14 ;  /* 0x000000ffff131224 */ /* 0x000fe400078e000e */
[C---:B------:R-:W-:Y:S02]  /*0f00*/  VIADD R14, R35.reuse, 0xfffffc01 ;  /* 0xfffffc01230e7836 */ /* 0x040fe40000000000 */
[----:B------:R-:W-:Y:S02]  /*0f10*/  @P1 VIADD R14, R35, 0xfffffc02 ;  /* 0xfffffc02230e1836 */ /* 0x000fe40000000000 */
[C---:B------:R-:W-:Y:S02]  /*0f20*/  DADD R24, R18.reuse, 1 ;  /* 0x3ff0000012187429 */ /* 0x040fe40000000000 */
[----:B------:R-:W-:Y:S01]  /*0f30*/  DADD R18, R18, -1 ;  /* 0xbff0000012127429 */ /* 0x000fe20000000000 */
[----:B------:R-:W-:-:S03]  /*0f40*/  LOP3.LUT R14, R14, 0x80000000, RZ, 0x3c, !PT ;  /* 0x800000000e0e7812 */ /* 0x000fc600078e3cff */
[----:B------:R-:W0:Y:S02]  /*0f50*/  MUFU.RCP64H R17, R25 ;  /* 0x0000001900117308 */ /* 0x000e240000001800 */
[----:B0-----:R-:W-:-:S08]  /*0f60*/  DFMA R22, -R24, R16, 1 ;  /* 0x3ff000001816742b */ /* 0x001fd00000000110 */
[----:B------:R-:W-:-:S08]  /*0f70*/  DFMA R22, R22, R22, R22 ;  /* 0x000000161616722b */ /* 0x000fd00000000016 */
[----:B------:R-:W-:-:S08]  /*0f80*/  DFMA R22, R16, R22, R16 ;  /* 0x000000161016722b */ /* 0x000fd00000000010 */
[----:B------:R-:W-:-:S08]  /*0f90*/  DMUL R16, R18, R22 ;  /* 0x0000001612107228 */ /* 0x000fd00000000000 */
[----:B------:R-:W-:-:S08]  /*0fa0*/  DFMA R16, R18, R22, R16 ;  /* 0x000000161210722b */ /* 0x000fd00000000010 */
[----:B------:R-:W-:-:S08]  /*0fb0*/  DMUL R28, R16, R16 ;  /* 0x00000010101c7228 */ /* 0x000fd00000000000 */
[----:B------:R-:W-:Y:S01]  /*0fc0*/  DFMA R20, R28, UR4, R20 ;  /* 0x000000041c147c2b */ /* 0x000fe20008000014 */
[----:B------:R-:W-:Y:S01]  /*0fd0*/  UMOV UR4, 0x75488a3f ;  /* 0x75488a3f00047882 */ /* 0x000fe20000000000 */
[----:B------:R-:W-:-:S06]  /*0fe0*/  UMOV UR5, 0x3ef3b20a ;  /* 0x3ef3b20a00057882 */ /* 0x000fcc0000000000 */
[----:B------:R-:W-:Y:S01]  /*0ff0*/  DFMA R26, R28, R20, UR4 ;  /* 0x000000041c1a7e2b */ /* 0x000fe20008000014 */
[----:B------:R-:W-:Y:S01]  /*1000*/  UMOV UR4, 0xe4faecd5 ;  /* 0xe4faecd500047882 */ /* 0x000fe20000000000 */
[----:B------:R-:W-:Y:S01]  /*1010*/  UMOV UR5, 0x3f1745cd ;  /* 0x3f1745cd00057882 */ /* 0x000fe20000000000 */
[----:B------:R-:W-:-:S05]  /*1020*/  DADD R20, R18, -R16 ;  /* 0x0000000012147229 */ /* 0x000fca0000000810 */
[----:B------:R-:W-:Y:S01]  /*1030*/  DFMA R26, R28, R26, UR4 ;  /* 0x000000041c1a7e2b */ /* 0x000fe2000800001a */
[----:B------:R-:W-:Y:S01]  /*1040*/  UMOV UR4, 0x258a578b ;  /* 0x258a578b00047882 */ /* 0x000fe20000000000 */
[----:B------:R-:W-:Y:S01]  /*1050*/  UMOV UR5, 0x3f3c71c7 ;  /* 0x3f3c71c700057882 */ /* 0x000fe20000000000 */
[----:B------:R-:W-:-:S05]  /*1060*/  DADD R20, R20, R20 ;  /* 0x0000000014147229 */ /* 0x000fca0000000014 */
[----:B------:R-:W-:Y:S01]  /*1070*/  DFMA R26, R28, R26, UR4 ;  /* 0x000000041c1a7e2b */ /* 0x000fe2000800001a */
[----:B------:R-:W-:Y:S01]  /*1080*/  UMOV UR4, 0x9242b910 ;  /* 0x9242b91000047882 */ /* 0x000fe20000000000 */
[----:B------:R-:W-:Y:S01]  /*1090*/  UMOV UR5, 0x3f624924 ;  /* 0x3f62492400057882 */ /* 0x000fe20000000000 */
[----:B------:R-:W-:-:S05]  /*10a0*/  DFMA R20, R18, -R16, R20 ;  /* 0x800000101214722b */ /* 0x000fca0000000014 */
[----:B------:R-:W-:Y:S01]  /*10b0*/  DFMA R26, R28, R26, UR4 ;  /* 0x000000041c1a7e2b */ /* 0x000fe2000800001a */
[----:B------:R-:W-:Y:S01]  /*10c0*/  UMOV UR4, 0x99999dfb ;  /* 0x99999dfb00047882 */ /* 0x000fe20000000000 */
[----:B------:R-:W-:Y:S01]  /*10d0*/  UMOV UR5, 0x3f899999 ;  /* 0x3f89999900057882 */ /* 0x000fe20000000000 */
[----:B------:R-:W-:Y:S02]  /*10e0*/  DMUL R20, R22, R20 ;  /* 0x0000001416147228 */ /* 0x000fe40000000000 */
[----:B------:R-:W-:-:S03]  /*10f0*/  DMUL R22, R16, R16 ;  /* 0x0000001010167228 */ /* 0x000fc60000000000 */
[----:B------:R-:W-:Y:S01]  /*1100*/  DFMA R26, R28, R26, UR4 ;  /* 0x000000041c1a7e2b */ /* 0x000fe2000800001a */
[----:B------:R-:W-:Y:S01]  /*1110*/  UMOV UR4, 0x55555555 ;  /* 0x5555555500047882 */ /* 0x000fe20000000000 */
[----:B------:R-:W-:-:S03]  /*1120*/  UMOV UR5, 0x3fb55555 ;  /* 0x3fb5555500057882 */ /* 0x000fc60000000000 */
[----:B------:R-:W-:-:S03]  /*1130*/  DMUL R30, R16, R22 ;  /* 0x00000016101e7228 */ /* 0x000fc60000000000 */
[----:B------:R-:W-:-:S08]  /*1140*/  DFMA R18, R28, R26, UR4 ;  /* 0x000000041c127e2b */ /* 0x000fd0000800001a */
[----:B------:R-:W-:Y:S01]  /*1150*/  DADD R24, -R18, UR4 ;  /* 0x0000000412187e29 */ /* 0x000fe20008000100 */
[----:B------:R-:W-:Y:S01]  /*1160*/  UMOV UR4, 0xb9e7b0 ;  /* 0x00b9e7b000047882 */ /* 0x000fe20000000000 */
[----:B------:R-:W-:-:S06]  /*1170*/  UMOV UR5, 0x3c46a4cb ;  /* 0x3c46a4cb00057882 */ /* 0x000fcc0000000000 */
[----:B------:R-:W-:Y:S02]  /*1180*/  DFMA R24, R28, R26, R24 ;  /* 0x0000001a1c18722b */ /* 0x000fe40000000018 */
[----:B------:R-:W-:Y:S01]  /*1190*/  DFMA R26, R16, R16, -R22 ;  /* 0x00000010101a722b */ /* 0x000fe20000000816 */
[----:B------:R-:W-:Y:S02]  /*11a0*/  VIADD R29, R21, 0x100000 ;  /* 0x00100000151d7836 */ /* 0x000fe40000000000 */
[----:B------:R-:W-:-:S06]  /*11b0*/  IMAD.MOV.U32 R28, RZ, RZ, R20 ;  /* 0x000000ffff1c7224 */ /* 0x000fcc00078e0014 */
[----:B------:R-:W-:Y:S02]  /*11c0*/  DFMA R26, R16, R28, R26 ;  /* 0x0000001c101a722b */ /* 0x000fe4000000001a */
[----:B------:R-:W-:Y:S01]  /*11d0*/  DADD R28, R24, -UR4 ;  /* 0x80000004181c7e29 */ /* 0x000fe20008000000 */
[----:B------:R-:W-:Y:S01]  /*11e0*/  UMOV UR4, 0x80000000 ;  /* 0x8000000000047882 */ /* 0x000fe20000000000 */
[----:B------:R-:W-:Y:S01]  /*11f0*/  DFMA R24, R16, R22, -R30 ;  /* 0x000000161018722b */ /* 0x000fe2000000081e */
[----:B------:R-:W-:-:S07]  /*1200*/  UMOV UR5, 0x43300000 ;  /* 0x4330000000057882 */ /* 0x000fce0000000000 */
[----:B------:R-:W-:Y:S02]  /*1210*/  DFMA R24, R20, R22, R24 ;  /* 0x000000161418722b */ /* 0x000fe40000000018 */
[----:B------:R-:W-:-:S06]  /*1220*/  DADD R22, R18, R28 ;  /* 0x0000000012167229 */ /* 0x000fcc000000001c */
[----:B------:R-:W-:Y:S02]  /*1230*/  DFMA R24, R16, R26, R24 ;  /* 0x0000001a1018722b */ /* 0x000fe40000000018 */
[----:B------:R-:W-:Y:S02]  /*1240*/  DADD R26, R18, -R22 ;  /* 0x00000000121a7229 */ /* 0x000fe40000000816 */
[----:B------:R-:W-:-:S06]  /*1250*/  DMUL R18, R22, R30 ;  /* 0x0000001e16127228 */ /* 0x000fcc0000000000 */
[----:B------:R-:W-:Y:S02]  /*1260*/  DADD R28, R28, R26 ;  /* 0x000000001c1c7229 */ /* 0x000fe4000000001a */
[----:B------:R-:W-:-:S08]  /*1270*/  DFMA R26, R22, R30, -R18 ;  /* 0x0000001e161a722b */ /* 0x000fd00000000812 */
[----:B------:R-:W-:-:S08]  /*1280*/  DFMA R24, R22, R24, R26 ;  /* 0x000000181618722b */ /* 0x000fd0000000001a */
[----:B------:R-:W-:-:S08]  /*1290*/  DFMA R28, R28, R30, R24 ;  /* 0x0000001e1c1c722b */ /* 0x000fd00000000018 */
[----:B------:R-:W-:-:S08]  /*12a0*/  DADD R24, R18, R28 ;  /* 0x0000000012187229 */ /* 0x000fd0000000001c */
[--C-:B------:R-:W-:Y:S02]  /*12b0*/  DADD R22, R16, R24.reuse ;  /* 0x0000000010167229 */ /* 0x100fe40000000018 */
[----:B------:R-:W-:-:S06]  /*12c0*/  DADD R18, R18, -R24 ;  /* 0x0000000012127229 */ /* 0x000fcc0000000818 */
[----:B------:R-:W-:Y:S02]  /*12d0*/  DADD R16, R16, -R22 ;  /* 0x0000000010107229 */ /* 0x000fe40000000816 */
[----:B------:R-:W-:-:S06]  /*12e0*/  DADD R18, R28, R18 ;  /* 0x000000001c127229 */ /* 0x000fcc0000000012 */
[----:B------:R-:W-:-:S08]  /*12f0*/  DADD R16, R24, R16 ;  /* 0x0000000018107229 */ /* 0x000fd00000000010 */
[----:B------:R-:W-:-:S08]  /*1300*/  DADD R16, R18, R16 ;  /* 0x0000000012107229 */ /* 0x000fd00000000010 */
[----:B------:R-:W-:Y:S02]  /*1310*/  DADD R20, R20, R16 ;  /* 0x0000000014147229 */ /* 0x000fe40000000010 */
[----:B------:R-:W-:Y:S01]  /*1320*/  DADD R16, R14, -UR4 ;  /* 0x800000040e107e29 */ /* 0x000fe20008000000 */
[----:B------:R-:W-:Y:S01]  /*1330*/  UMOV UR4, 0xfefa39ef ;  /* 0xfefa39ef00047882 */ /* 0x000fe20000000000 */
[----:B------:R-:W-:-:S04]  /*1340*/  UMOV UR5, 0x3fe62e42 ;  /* 0x3fe62e4200057882 */ /* 0x000fc80000000000 */
[----:B------:R-:W-:-:S08]  /*1350*/  DADD R18, R22, R20 ;  /* 0x0000000016127229 */ /* 0x000fd00000000014 */
[--C-:B------:R-:W-:Y:S02]  /*1360*/  DFMA R14, R16, UR4, R18.reuse ;  /* 0x00000004100e7c2b */ /* 0x100fe40008000012 */
[----:B------:R-:W-:-:S06]  /*1370*/  DADD R24, R22, -R18 ;  /* 0x0000000016187229 */ /* 0x000fcc0000000812 */
[----:B------:R-:W-:Y:S02]  /*1380*/  DFMA R22, R16, -UR4, R14 ;  /* 0x8000000410167c2b */ /* 0x000fe4000800000e */
[----:B------:R-:W-:-:S06]  /*1390*/  DADD R24, R20, R24 ;  /* 0x0000000014187229 */ /* 0x000fcc0000000018 */
[----:B------:R-:W-:-:S08]  /*13a0*/  DADD R22, -R18, R22 ;  /* 0x0000000012167229 */ /* 0x000fd00000000116 */
[----:B------:R-:W-:Y:S01]  /*13b0*/  DADD R18, R24, -R22 ;  /* 0x0000000018127229 */ /* 0x000fe20000000816 */
[----:B------:R-:W-:Y:S02]  /*13c0*/  IMAD.MOV.U32 R22, RZ, RZ, 0x652b82fe ;  /* 0x652b82feff167424 */ /* 0x000fe400078e00ff */
[----:B------:R-:W-:-:S05]  /*13d0*/  IMAD.MOV.U32 R23, RZ, RZ, 0x3ff71547 ;  /* 0x3ff71547ff177424 */ /* 0x000fca00078e00ff */
[----:B------:R-:W-:-:S08]  /*13e0*/  DFMA R18, R16, UR8, R18 ;  /* 0x0000000810127c2b */ /* 0x000fd00008000012 */
[----:B------:R-:W-:-:S08]  /*13f0*/  DADD R16, R14, R18 ;  /* 0x000000000e107229 */ /* 0x000fd00000000012 */
[----:B------:R-:W-:Y:S02]  /*1400*/  DADD R20, R14, -R16 ;  /* 0x000000000e147229 */ /* 0x000fe40000000810 */
[----:B------:R-:W-:-:S06]  /*1410*/  DMUL R14, R16, 2 ;  /* 0x40000000100e7828 */ /* 0x000fcc0000000000 */
[----:B------:R-:W-:Y:S02]  /*1420*/  DADD R18, R18, R20 ;  /* 0x0000000012127229 */ /* 0x000fe40000000014 */
[----:B------:R-:W-:-:S08]  /*1430*/  DFMA R16, R16, 2, -R14 ;  /* 0x400000001010782b */ /* 0x000fd0000000080e */
[----:B------:R-:W-:-:S08]  /*1440*/  DFMA R18, R18, 2, R16 ;  /* 0x400000001212782b */ /* 0x000fd00000000010 */
[----:B------:R-:W-:-:S08]  /*1450*/  DADD R24, R14, R18 ;  /* 0x000000000e187229 */ /* 0x000fd00000000012 */
[----:B------:R-:W-:Y:S02]  /*1460*/  DFMA R22, R24, R22, 6.75539944105574400000e+15 ;  /* 0x433800001816742b */ /* 0x000fe40000000016 */
[----:B------:R-:W-:Y:S01]  /*1470*/  FSETP.GEU.AND P0, PT, |R25|, 4.1917929649353027344, PT ;  /* 0x4086232b1900780b */ /* 0x000fe20003f0e200 */
[----:B------:R-:W-:-:S05]  /*1480*/  DADD R14, R14, -R24 ;  /* 0x000000000e0e7229 */ /* 0x000fca0000000818 */
[----:B------:R-:W-:-:S03]  /*1490*/  DADD R16, R22, -6.75539944105574400000e+15 ;  /* 0xc338000016107429 */ /* 0x000fc60000000000 */
[----:B------:R-:W-:-:S05]  /*14a0*/  DADD R18, R18, R14 ;  /* 0x0000000012127229 */ /* 0x000fca000000000e */
[----:B------:R-:W-:Y:S01]  /*14b0*/  DFMA R20, R16, -UR4, R24 ;  /* 0x8000000410147c2b */ /* 0x000fe20008000018 */
[----:B------:R-:W-:Y:S01]  /*14c0*/  UMOV UR4, 0x3b39803f ;  /* 0x3b39803f00047882 */ /* 0x000fe20000000000 */
[----:B------:R-:W-:-:S06]  /*14d0*/  UMOV UR5, 0x3c7abc9e ;  /* 0x3c7abc9e00057882 */ /* 0x000fcc0000000000 */
[----:B------:R-:W-:Y:S01]  /*14e0*/  DFMA R20, R16, -UR4, R20 ;  /* 0x8000000410147c2b */ /* 0x000fe20008000014 */
[----:B------:R-:W-:Y:S01]  /*14f0*/  UMOV UR4, 0x69ce2bdf ;  /* 0x69ce2bdf00047882 */ /* 0x000fe20000000000 */
[----:B------:R-:W-:Y:S01]  /*1500*/  IMAD.MOV.U32 R16, RZ, RZ, -0x35dec16 ;  /* 0xfca213eaff107424 */ /* 0x000fe200078e00ff */
[----:B------:R-:W-:Y:S01]  /*1510*/  UMOV UR5, 0x3e5ade15 ;  /* 0x3e5ade1500057882 */ /* 0x000fe20000000000 */
[----:B------:R-:W-:-:S06]  /*1520*/  IMAD.MOV.U32 R17, RZ, RZ, 0x3e928af3 ;  /* 0x3e928af3ff117424 */ /* 0x000fcc00078e00ff */
[----:B------:R-:W-:Y:S01]  /*1530*/  DFMA R16, R20, UR4, R16 ;  /* 0x0000000414107c2b */ /* 0x000fe20008000010 */
[----:B------:R-:W-:Y:S01]  /*1540*/  UMOV UR4, 0x62401315 ;  /* 0x6240131500047882 */ /* 0x000fe20000000000 */
[----:B------:R-:W-:-:S06]  /*1550*/  UMOV UR5, 0x3ec71dee ;  /* 0x3ec71dee00057882 */ /* 0x000fcc0000000000 */
[----:B------:R-:W-:Y:S01]  /*1560*/  DFMA R16, R20, R16, UR4 ;  /* 0x0000000414107e2b */ /* 0x000fe20008000010 */
        /* <DEDUP_REMOVED lines=20> */
[----:B------:R-:W-:-:S08]  /*16b0*/  DFMA R16, R20, R16, UR4 ;  /* 0x0000000414107e2b */ /* 0x000fd00008000010 */
[----:B------:R-:W-:-:S08]  /*16c0*/  DFMA R16, R20, R16, 1 ;  /* 0x3ff000001410742b */ /* 0x000fd00000000010 */
[----:B------:R-:W-:-:S10]  /*16d0*/  DFMA R16, R20, R16, 1 ;  /* 0x3ff000001410742b */ /* 0x000fd40000000010 */
[----:B------:R-:W-:Y:S02]  /*16e0*/  IMAD R21, R22, 0x100000, R17 ;  /* 0x0010000016157824 */ /* 0x000fe400078e0211 */
[----:B------:R-:W-:Y:S01]  /*16f0*/  IMAD.MOV.U32 R20, RZ, RZ, R16 ;  /* 0x000000ffff147224 */ /* 0x000fe200078e0010 */
[----:B------:R-:W-:Y:S06]  /*1700*/  @!P0 BRA `(.L_x_25) ;  /* 0x0000000000308947 */ /* 0x000fec0003800000 */
[----:B------:R-:W-:Y:S01]  /*1710*/  FSETP.GEU.AND P1, PT, |R25|, 4.2275390625, PT ;  /* 0x408748001900780b */ /* 0x000fe20003f2e200 */
[C---:B------:R-:W-:Y:S02]  /*1720*/  DADD R20, R24.reuse, +INF ;  /* 0x7ff0000018147429 */ /* 0x040fe40000000000 */
[----:B------:R-:W-:-:S08]  /*1730*/  DSETP.GEU.AND P0, PT, R24, RZ, PT ;  /* 0x000000ff1800722a */ /* 0x000fd00003f0e000 */
[----:B------:R-:W-:Y:S02]  /*1740*/  FSEL R20, R20, RZ, P0 ;  /* 0x000000ff14147208 */ /* 0x000fe40000000000 */
[----:B------:R-:W-:Y:S02]  /*1750*/  @!P1 LEA.HI R14, R22, R22, RZ, 0x1 ;  /* 0x00000016160e9211 */ /* 0x000fe400078f08ff */
[----:B------:R-:W-:Y:S02]  /*1760*/  FSEL R21, R21, RZ, P0 ;  /* 0x000000ff15157208 */ /* 0x000fe40000000000 */
[----:B------:R-:W-:-:S05]  /*1770*/  @!P1 SHF.R.S32.HI R14, RZ, 0x1, R14 ;  /* 0x00000001ff0e9819 */ /* 0x000fca000001140e */
[----:B------:R-:W-:Y:S02]  /*1780*/  @!P1 IMAD.IADD R15, R22, 0x1, -R14 ;  /* 0x00000001160f9824 */ /* 0x000fe400078e0a0e */
[----:B------:R-:W-:Y:S02]  /*1790*/  @!P1 IMAD R17, R14, 0x100000, R17 ;  /* 0x001000000e119824 */ /* 0x000fe400078e0211 */
[----:B------:R-:W-:Y:S01]  /*17a0*/  @!P1 IMAD.MOV.U32 R14, RZ, RZ, RZ ;  /* 0x000000ffff0e9224 */ /* 0x000fe200078e00ff */
[----:B------:R-:W-:-:S06]  /*17b0*/  @!P1 LEA R15, R15, 0x3ff00000, 0x14 ;  /* 0x3ff000000f0f9811 */ /* 0x000fcc00078ea0ff */
[----:B------:R-:W-:-:S11]  /*17c0*/  @!P1 DMUL R20, R16, R14 ;  /* 0x0000000e10149228 */ /* 0x000fd60000000000 */
.L_x_25:
[----:B------:R-:W-:Y:S01]  /*17d0*/  DFMA R18, R18, R20, R20 ;  /* 0x000000141212722b */ /* 0x000fe20000000014 */
[----:B------:R-:W-:Y:S01]  /*17e0*/  IMAD.MOV.U32 R16, RZ, RZ, R0 ;  /* 0x000000ffff107224 */ /* 0x000fe200078e0000 */
[----:B------:R-:W-:Y:S01]  /*17f0*/  DSETP.NEU.AND P0, PT, |R20|, +INF , PT ;  /* 0x7ff000001400742a */ /* 0x000fe20003f0d200 */
[----:B------:R-:W-:-:S07]  /*1800*/  IMAD.MOV.U32 R17, RZ, RZ, 0x0 ;  /* 0x00000000ff117424 */ /* 0x000fce00078e00ff */
[----:B------:R-:W-:Y:S02]  /*1810*/  FSEL R15, R20, R18, !P0 ;  /* 0x00000012140f7208 */ /* 0x000fe40004000000 */
[----:B------:R-:W-:Y:S01]  /*1820*/  FSEL R14, R21, R19, !P0 ;  /* 0x00000013150e7208 */ /* 0x000fe20004000000 */
[----:B------:R-:W-:Y:S06]  /*1830*/  RET.REL.NODEC R16 `(_Z12findDistancePfS_S_jj) ;  /* 0xffffffe410f07950 */ /* 0x000fec0003c3ffff */
.L_x_26:
        /* <DEDUP_REMOVED lines=12> */
.L_x_42:


//--------------------- .text._Z14findDistanceV2PfPS_S_jj --------------------------
	.section	.text._Z14findDistanceV2PfPS_S_jj,"ax",@progbits
	.align	128
        .global         _Z14findDistanceV2PfPS_S_jj
        .type           _Z14findDistanceV2PfPS_S_jj,@function
        .size           _Z14findDistanceV2PfPS_S_jj,(.L_x_47 - _Z14findDistanceV2PfPS_S_jj)
        .other          _Z14findDistanceV2PfPS_S_jj,@"STO_CUDA_ENTRY STV_DEFAULT"
_Z14findDistanceV2PfPS_S_jj:
.text._Z14findDistanceV2PfPS_S_jj:
[----:B------:R-:W-:Y:S01]  /*0000*/  LDC R1, c[0x0][0x37c] ;  /* 0x0000df00ff017b82 */ /* 0x000fe20000000800 */
[----:B------:R-:W0:Y:S07]  /*0010*/  S2R R0, SR_TID.Y ;  /* 0x0000000000007919 */ /* 0x000e2e0000002200 */
[----:B------:R-:W0:Y:S01]  /*0020*/  S2UR UR4, SR_CTAID.Y ;  /* 0x00000000000479c3 */ /* 0x000e220000002600 */
[----:B------:R-:W1:Y:S01]  /*0030*/  LDCU.64 UR6, c[0x0][0x398] ;  /* 0x00007300ff0677ac */ /* 0x000e620008000a00 */
[----:B------:R-:W2:Y:S06]  /*0040*/  S2R R2, SR_TID.X ;  /* 0x0000000000027919 */ /* 0x000eac0000002100 */
[----:B------:R-:W0:Y:S08]  /*0050*/  LDC R11, c[0x0][0x364] ;  /* 0x0000d900ff0b7b82 */ /* 0x000e300000000800 */
[----:B------:R-:W2:Y:S08]  /*0060*/  S2UR UR5, SR_CTAID.X ;  /* 0x00000000000579c3 */ /* 0x000eb00000002500 */
[----:B------:R-:W2:Y:S01]  /*0070*/  LDC R13, c[0x0][0x360] ;  /* 0x0000d800ff0d7b82 */ /* 0x000ea20000000800 */
[----:B0-----:R-:W-:-:S05]  /*0080*/  IMAD R11, R11, UR4, R0 ;  /* 0x000000040b0b7c24 */ /* 0x001fca000f8e0200 */
[----:B-1----:R-:W-:Y:S01]  /*0090*/  ISETP.GE.U32.AND P0, PT, R11, UR7, PT ;  /* 0x000000070b007c0c */ /* 0x002fe2000bf06070 */
[----:B--2---:R-:W-:-:S05]  /*00a0*/  IMAD R13, R13, UR5, R2 ;  /* 0x000000050d0d7c24 */ /* 0x004fca000f8e0202 */
[----:B------:R-:W-:-:S13]  /*00b0*/  ISETP.GE.U32.OR P0, PT, R13, UR6, P0 ;  /* 0x000000060d007c0c */ /* 0x000fda0008706470 */
[----:B------:R-:W-:Y:S05]  /*00c0*/  @P0 EXIT ;  /* 0x000000000000094d */ /* 0x000fea0003800000 */
[----:B------:R-:W0:Y:S01]  /*00d0*/  LDC.64 R4, c[0x0][0x388] ;  /* 0x0000e200ff047b82 */ /* 0x000e220000000a00 */
[----:B------:R-:W1:Y:S07]  /*00e0*/  LDCU.64 UR4, c[0x0][0x358] ;  /* 0x00006b00ff0477ac */ /* 0x000e6e0008000a00 */
[----:B------:R-:W2:Y:S08]  /*00f0*/  LDC.64 R2, c[0x0][0x380] ;  /* 0x0000e000ff027b82 */ /* 0x000eb00000000a00 */
[----:B------:R-:W3:Y:S01]  /*0100*/  LDC.64 R8, c[0x0][0x390] ;  /* 0x0000e400ff087b82 */ /* 0x000ee20000000a00 */
[----:B0-----:R-:W-:-:S06]  /*0110*/  IMAD.WIDE.U32 R4, R11, 0x8, R4 ;  /* 0x000000080b047825 */ /* 0x001fcc00078e0004 */
[----:B-1----:R-:W4:Y:S01]  /*0120*/  LDG.E.64 R4, desc[UR4][R4.64] ;  /* 0x0000000404047981 */ /* 0x002f22000c1e1b00 */
[----:B--2---:R-:W-:-:S06]  /*0130*/  IMAD.WIDE R2, R13, 0x4, R2 ;  /* 0x000000040d027825 */ /* 0x004fcc00078e0202 */
[----:B------:R-:W2:Y:S01]  /*0140*/  LDG.E R2, desc[UR4][R2.64] ;  /* 0x0000000402027981 */ /* 0x000ea2000c1e1900 */
[----:B----4-:R-:W-:-:S06]  /*0150*/  IMAD.WIDE R6, R13, 0x4, R4 ;  /* 0x000000040d067825 */ /* 0x010fcc00078e0204 */
[----:B------:R-:W2:Y:S01]  /*0160*/  LDG.E R7, desc[UR4][R6.64] ;  /* 0x0000000406077981 */ /* 0x000ea2000c1e1900 */
[----:B------:R-:W-:-:S04]  /*0170*/  IMAD R11, R11, UR6, R13 ;  /* 0x000000060b0b7c24 */ /* 0x000fc8000f8e020d */
[----:B---3--:R-:W-:-:S04]  /*0180*/  IMAD.WIDE.U32 R8, R11, 0x4, R8 ;  /* 0x000000040b087825 */ /* 0x008fc800078e0008 */
[----:B--2---:R-:W-:-:S04]  /*0190*/  FADD R0, R2, -R7 ;  /* 0x8000000702007221 */ /* 0x004fc80000000000 */
[----:B------:R-:W-:-:S05]  /*01a0*/  FMUL R11, R0, R0 ;  /* 0x00000000000b7220 */ /* 0x000fca0000400000 */
[----:B------:R-:W-:Y:S01]  /*01b0*/  STG.E desc[UR4][R8.64], R11 ;  /* 0x0000000b08007986 */ /* 0x000fe2000c101904 */
[----:B------:R-:W-:Y:S05]  /*01c0*/  EXIT ;  /* 0x000000000000794d */ /* 0x000fea0003800000 */
.L_x_27:
        /* <DEDUP_REMOVED lines=11> */
.L_x_47:


//--------------------- .text._Z9normalizePfS_S_jj --------------------------
	.section	.text._Z9normalizePfS_S_jj,"ax",@progbits
	.align	128
        .global         _Z9normalizePfS_S_jj
        .type           _Z9normalizePfS_S_jj,@function
        .size           _Z9normalizePfS_S_jj,(.L_x_43 - _Z9normalizePfS_S_jj)
        .other          _Z9normalizePfS_S_jj,@"STO_CUDA_ENTRY STV_DEFAULT"
_Z9normalizePfS_S_jj:
.text._Z9normalizePfS_S_jj:
[----:B------:R-:W-:Y:S01]  /*0000*/  LDC R1, c[0x0][0x37c] ;  /* 0x0000df00ff017b82 */ /* 0x000fe20000000800 */
[----:B------:R-:W0:Y:S07]  /*0010*/  S2R R9, SR_TID.X ;  /* 0x0000000000097919 */ /* 0x000e2e0000002100 */
[----:B------:R-:W0:Y:S01]  /*0020*/  S2UR UR5, SR_CTAID.X ;  /* 0x00000000000579c3 */ /* 0x000e220000002500 */
[----:B------:R-:W1:Y:S07]  /*0030*/  LDCU.64 UR6, c[0x0][0x398] ;  /* 0x00007300ff0677ac */ /* 0x000e6e0008000a00 */
[----:B------:R-:W0:Y:S01]  /*0040*/  LDC R0, c[0x0][0x360] ;  /* 0x0000d800ff007b82 */ /* 0x000e220000000800 */
[----:B-1----:R-:W-:Y:S01]  /*0050*/  UIMAD UR4, UR7, UR6, URZ ;  /* 0x00000006070472a4 */ /* 0x002fe2000f8e02ff */
[----:B0-----:R-:W-:-:S05]  /*0060*/  IMAD R9, R0, UR5, R9 ;  /* 0x0000000500097c24 */ /* 0x001fca000f8e0209 */
[----:B------:R-:W-:-:S13]  /*0070*/  ISETP.GE.U32.AND P0, PT, R9, UR4, PT ;  /* 0x0000000409007c0c */ /* 0x000fda000bf06070 */
[----:B------:R-:W-:Y:S05]  /*0080*/  @P0 EXIT ;  /* 0x000000000000094d */ /* 0x000fea0003800000 */
[----:B------:R-:W0:Y:S01]  /*0090*/  I2F.U32.RP R0, UR6 ;  /* 0x0000000600007d06 */ /* 0x000e220008209000 */
[----:B------:R-:W1:Y:S01]  /*00a0*/  LDC.64 R6, c[0x0][0x388] ;  /* 0x0000e200ff067b82 */ /* 0x000e620000000a00 */
[----:B------:R-:W-:Y:S01]  /*00b0*/  ISETP.NE.U32.AND P1, PT, RZ, UR6, PT ;  /* 0x00000006ff007c0c */ /* 0x000fe2000bf25070 */
[----:B------:R-:W2:Y:S05]  /*00c0*/  LDCU.64 UR4, c[0x0][0x358] ;  /* 0x00006b00ff0477ac */ /* 0x000eaa0008000a00 */
[----:B0-----:R-:W0:Y:S02]  /*00d0*/  MUFU.RCP R0, R0 ;  /* 0x0000000000007308 */ /* 0x001e240000001000 */
[----:B0-----:R-:W-:-:S06]  /*00e0*/  VIADD R2, R0, 0xffffffe ;  /* 0x0ffffffe00027836 */ /* 0x001fcc0000000000 */
[----:B------:R0:W3:Y:S02]  /*00f0*/  F2I.FTZ.U32.TRUNC.NTZ R3, R2 ;  /* 0x0000000200037305 */ /* 0x0000e4000021f000 */
[----:B0-----:R-:W-:Y:S02]  /*0100*/  IMAD.MOV.U32 R2, RZ, RZ, RZ ;  /* 0x000000ffff027224 */ /* 0x001fe400078e00ff */
[----:B---3--:R-:W-:-:S04]  /*0110*/  IMAD.MOV R5, RZ, RZ, -R3 ;  /* 0x000000ffff057224 */ /* 0x008fc800078e0a03 */
[----:B------:R-:W-:-:S04]  /*0120*/  IMAD R5, R5, UR6, RZ ;  /* 0x0000000605057c24 */ /* 0x000fc8000f8e02ff */
[----:B------:R-:W-:Y:S02]  /*0130*/  IMAD.HI.U32 R4, R3, R5, R2 ;  /* 0x0000000503047227 */ /* 0x000fe400078e0002 */
[----:B------:R-:W0:Y:S04]  /*0140*/  LDC.64 R2, c[0x0][0x390] ;  /* 0x0000e400ff027b82 */ /* 0x000e280000000a00 */
[----:B------:R-:W-:-:S04]  /*0150*/  IMAD.HI.U32 R4, R4, R9, RZ ;  /* 0x0000000904047227 */ /* 0x000fc800078e00ff */
[----:B------:R-:W-:-:S04]  /*0160*/  IMAD.MOV R4, RZ, RZ, -R4 ;  /* 0x000000ffff047224 */ /* 0x000fc800078e0a04 */
[----:B------:R-:W-:-:S05]  /*0170*/  IMAD R5, R4, UR6, R9 ;  /* 0x0000000604057c24 */ /* 0x000fca000f8e0209 */
[----:B------:R-:W-:-:S13]  /*0180*/  ISETP.GE.U32.AND P0, PT, R5, UR6, PT ;  /* 0x0000000605007c0c */ /* 0x000fda000bf06070 */
[----:B------:R-:W-:-:S05]  /*0190*/  @P0 VIADD R5, R5, -UR6 ;  /* 0x8000000605050c36 */ /* 0x000fca0008000000 */
[----:B------:R-:W-:-:S13]  /*01a0*/  ISETP.GE.U32.AND P0, PT, R5, UR6, PT ;  /* 0x0000000605007c0c */ /* 0x000fda000bf06070 */
[----:B------:R-:W-:Y:S01]  /*01b0*/  @P0 VIADD R5, R5, -UR6 ;  /* 0x8000000605050c36 */ /* 0x000fe20008000000 */
[----:B------:R-:W-:-:S05]  /*01c0*/  @!P1 LOP3.LUT R5, RZ, UR6, RZ, 0x33, !PT ;  /* 0x00000006ff059c12 */ /* 0x000fca000f8e33ff */
[----:B0-----:R-:W-:-:S04]  /*01d0*/  IMAD.WIDE.U32 R2, R5, 0x4, R2 ;  /* 0x0000000405027825 */ /* 0x001fc800078e0002 */
[----:B-1----:R-:W-:Y:S02]  /*01e0*/  IMAD.WIDE.U32 R6, R5, 0x4, R6 ;  /* 0x0000000405067825 */ /* 0x002fe400078e0006 */
[----:B------:R-:W0:Y:S01]  /*01f0*/  LDC.64 R4, c[0x0][0x380] ;  /* 0x0000e000ff047b82 */ /* 0x000e220000000a00 */
[----:B--2---:R-:W2:Y:S04]  /*0200*/  LDG.E R3, desc[UR4][R2.64] ;  /* 0x0000000402037981 */ /* 0x004ea8000c1e1900 */
[----:B------:R-:W2:Y:S01]  /*0210*/  LDG.E R6, desc[UR4][R6.64] ;  /* 0x0000000406067981 */ /* 0x000ea2000c1e1900 */
[----:B0-----:R-:W-:-:S05]  /*0220*/  IMAD.WIDE.U32 R4, R9, 0x4, R4 ;  /* 0x0000000409047825 */ /* 0x001fca00078e0004 */
[----:B------:R-:W3:Y:S01]  /*0230*/  LDG.E R0, desc[UR4][R4.64] ;  /* 0x0000000404007981 */ /* 0x000ee2000c1e1900 */
[----:B------:R-:W-:Y:S01]  /*0240*/  BSSY.RECONVERGENT B0, `(.L_x_28) ;  /* 0x000000e000007945 */ /* 0x000fe20003800200 */
[----:B--2---:R-:W-:-:S04]  /*0250*/  FADD R9, -R3, R6 ;  /* 0x0000000603097221 */ /* 0x004fc80000000100 */
[----:B------:R-:W0:Y:S02]  /*0260*/  MUFU.RCP R8, R9 ;  /* 0x0000000900087308 */ /* 0x000e240000001000 */
[----:B0-----:R-:W-:Y:S01]  /*0270*/  FFMA R11, -R9, R8, 1 ;  /* 0x3f800000090b7423 */ /* 0x001fe20000000108 */
[----:B---3--:R-:W-:-:S03]  /*0280*/  FADD R0, R0, -R3 ;  /* 0x8000000300007221 */ /* 0x008fc60000000000 */
[----:B------:R-:W-:Y:S02]  /*0290*/  FFMA R11, R8, R11, R8 ;  /* 0x0000000b080b7223 */ /* 0x000fe40000000008 */
[----:B------:R-:W0:Y:S02]  /*02a0*/  FCHK P0, R0, R9 ;  /* 0x0000000900007302 */ /* 0x000e240000000000 */
[----:B------:R-:W-:-:S04]  /*02b0*/  FFMA R8, R0, R11, RZ ;  /* 0x0000000b00087223 */ /* 0x000fc800000000ff */
[----:B------:R-:W-:-:S04]  /*02c0*/  FFMA R2, -R9, R8, R0 ;  /* 0x0000000809027223 */ /* 0x000fc80000000100 */
[----:B------:R-:W-:Y:S01]  /*02d0*/  FFMA R11, R11, R2, R8 ;  /* 0x000000020b0b7223 */ /* 0x000fe20000000008 */
[----:B0-----:R-:W-:Y:S06]  /*02e0*/  @!P0 BRA `(.L_x_29) ;  /* 0x00000000000c8947 */ /* 0x001fec0003800000 */
[----:B------:R-:W-:-:S07]  /*02f0*/  MOV R2, 0x310 ;  /* 0x0000031000027802 */ /* 0x000fce0000000f00 */
[----:B------:R-:W-:Y:S05]  /*0300*/  CALL.REL.NOINC `($__internal_0_$__cuda_sm3x_div_rn_noftz_f32_slowpath) ;  /* 0x0000000000107944 */ /* 0x000fea0003c00000 */
[----:B------:R-:W-:-:S07]  /*0310*/  IMAD.MOV.U32 R11, RZ, RZ, R0 ;  /* 0x000000ffff0b7224 */ /* 0x000fce00078e0000 */
.L_x_29:
[----:B------:R-:W-:Y:S05]  /*0320*/  BSYNC.RECONVERGENT B0 ;  /* 0x0000000000007941 */ /* 0x000fea0003800200 */
.L_x_28:
[----:B------:R-:W-:Y:S01]  /*0330*/  STG.E desc[UR4][R4.64], R11 ;  /* 0x0000000b04007986 */ /* 0x000fe2000c101904 */
[----:B------:R-:W-:Y:S05]  /*0340*/  EXIT ;  /* 0x000000000000794d */ /* 0x000fea0003800000 */
        .weak           $__internal_0_$__cuda_sm3x_div_rn_noftz_f32_slowpath
        .type           $__internal_0_$__cuda_sm3x_div_rn_noftz_f32_slowpath,@function
        .size           $__internal_0_$__cuda_sm3x_div_rn_noftz_f32_slowpath,(.L_x_43 - $__internal_0_$__cuda_sm3x_div_rn_noftz_f32_slowpath)
$__internal_0_$__cuda_sm3x_div_rn_noftz_f32_slowpath:
[----:B------:R-:W-:Y:S01]  /*0350*/  SHF.R.U32.HI R6, RZ, 0x17, R9 ;  /* 0x00000017ff067819 */ /* 0x000fe20000011609 */
[----:B------:R-:W-:Y:S01]  /*0360*/  BSSY.RECONVERGENT B1, `(.L_x_30) ;  /* 0x0000064000017945 */ /* 0x000fe20003800200 */
[--C-:B------:R-:W-:Y:S01]  /*0370*/  SHF.R.U32.HI R3, RZ, 0x17, R0.reuse ;  /* 0x00000017ff037819 */ /* 0x100fe20000011600 */
[----:B------:R-:W-:Y:S01]  /*0380*/  IMAD.MOV.U32 R8, RZ, RZ, R0 ;  /* 0x000000ffff087224 */ /* 0x000fe200078e0000 */
[----:B------:R-:W-:Y:S02]  /*0390*/  LOP3.LUT R7, R6, 0xff, RZ, 0xc0, !PT ;  /* 0x000000ff06077812 */ /* 0x000fe400078ec0ff */
[----:B------:R-:W-:-:S03]  /*03a0*/  LOP3.LUT R6, R3, 0xff, RZ, 0xc0, !PT ;  /* 0x000000ff03067812 */ /* 0x000fc600078ec0ff */
[----:B------:R-:W-:Y:S02]  /*03b0*/  VIADD R12, R7, 0xffffffff ;  /* 0xffffffff070c7836 */ /* 0x000fe40000000000 */
[----:B------:R-:W-:-:S03]  /*03c0*/  VIADD R11, R6, 0xffffffff ;  /* 0xffffffff060b7836 */ /* 0x000fc60000000000 */
[----:B------:R-:W-:-:S04]  /*03d0*/  ISETP.GT.U32.AND P0, PT, R12, 0xfd, PT ;  /* 0x000000fd0c00780c */ /* 0x000fc80003f04070 */
[----:B------:R-:W-:-:S13]  /*03e0*/  ISETP.GT.U32.OR P0, PT, R11, 0xfd, P0 ;  /* 0x000000fd0b00780c */ /* 0x000fda0000704470 */
[----:B------:R-:W-:Y:S01]  /*03f0*/  @!P0 IMAD.MOV.U32 R10, RZ, RZ, RZ ;  /* 0x000000ffff0a8224 */ /* 0x000fe200078e00ff */
[----:B------:R-:W-:Y:S06]  /*0400*/  @!P0 BRA `(.L_x_31) ;  /* 0x0000000000608947 */ /* 0x000fec0003800000 */
[----:B------:R-:W-:Y:S01]  /*0410*/  FSETP.GTU.FTZ.AND P0, PT, |R0|, +INF , PT ;  /* 0x7f8000000000780b */ /* 0x000fe20003f1c200 */
[----:B------:R-:W-:Y:S01]  /*0420*/  IMAD.MOV.U32 R3, RZ, RZ, R9 ;  /* 0x000000ffff037224 */ /* 0x000fe200078e0009 */
[----:B------:R-:W-:-:S04]  /*0430*/  FSETP.GTU.FTZ.AND P1, PT, |R9|, +INF , PT ;  /* 0x7f8000000900780b */ /* 0x000fc80003f3c200 */
[----:B------:R-:W-:-:S13]  /*0440*/  PLOP3.LUT P0, PT, P0, P1, PT, 0xf8, 0x8f ;  /* 0x00000000008f781c */ /* 0x000fda0000703f70 */
[----:B------:R-:W-:Y:S05]  /*0450*/  @P0 BRA `(.L_x_32) ;  /* 0x00000004004c0947 */ /* 0x000fea0003800000 */
[----:B------:R-:W-:-:S13]  /*0460*/  LOP3.LUT P0, RZ, R9, 0x7fffffff, R8, 0xc8, !PT ;  /* 0x7fffffff09ff7812 */ /* 0x000fda000780c808 */
[----:B------:R-:W-:Y:S05]  /*0470*/  @!P0 BRA `(.L_x_33) ;  /* 0x00000004003c8947 */ /* 0x000fea0003800000 */
[C---:B------:R-:W-:Y:S02]  /*0480*/  FSETP.NEU.FTZ.AND P2, PT, |R0|.reuse, +INF , PT ;  /* 0x7f8000000000780b */ /* 0x040fe40003f5d200 */
[----:B------:R-:W-:Y:S02]  /*0490*/  FSETP.NEU.FTZ.AND P1, PT, |R3|, +INF , PT ;  /* 0x7f8000000300780b */ /* 0x000fe40003f3d200 */
[----:B------:R-:W-:-:S11]  /*04a0*/  FSETP.NEU.FTZ.AND P0, PT, |R0|, +INF , PT ;  /* 0x7f8000000000780b */ /* 0x000fd60003f1d200 */
[----:B------:R-:W-:Y:S05]  /*04b0*/  @!P1 BRA !P2, `(.L_x_33) ;  /* 0x00000004002c9947 */ /* 0x000fea0005000000 */
[----:B------:R-:W-:-:S04]  /*04c0*/  LOP3.LUT P2, RZ, R8, 0x7fffffff, RZ, 0xc0, !PT ;  /* 0x7fffffff08ff7812 */ /* 0x000fc8000784c0ff */
[----:B------:R-:W-:-:S13]  /*04d0*/  PLOP3.LUT P1, PT, P1, P2, PT, 0x2f, 0xf2 ;  /* 0x0000000000f2781c */ /* 0x000fda0000f24577 */
[----:B------:R-:W-:Y:S05]  /*04e0*/  @P1 BRA `(.L_x_34) ;  /* 0x0000000400181947 */ /* 0x000fea0003800000 */
[----:B------:R-:W-:-:S04]  /*04f0*/  LOP3.LUT P1, RZ, R9, 0x7fffffff, RZ, 0xc0, !PT ;  /* 0x7fffffff09ff7812 */ /* 0x000fc8000782c0ff */
[----:B------:R-:W-:-:S13]  /*0500*/  PLOP3.LUT P0, PT, P0, P1, PT, 0x2f, 0xf2 ;  /* 0x0000000000f2781c */ /* 0x000fda0000702577 */
[----:B------:R-:W-:Y:S05]  /*0510*/  @P0 BRA `(.L_x_35) ;  /* 0x0000000400000947 */ /* 0x000fea0003800000 */
[----:B------:R-:W-:Y:S02]  /*0520*/  ISETP.GE.AND P0, PT, R11, RZ, PT ;  /* 0x000000ff0b00720c */ /* 0x000fe40003f06270 */
[----:B------:R-:W-:-:S11]  /*0530*/  ISETP.GE.AND P1, PT, R12, RZ, PT ;  /* 0x000000ff0c00720c */ /* 0x000fd60003f26270 */
[----:B------:R-:W-:Y:S01]  /*0540*/  @P0 MOV R10, RZ ;  /* 0x000000ff000a0202 */ /* 0x000fe20000000f00 */
[----:B------:R-:W-:Y:S02]  /*0550*/  @!P0 IMAD.MOV.U32 R10, RZ, RZ, -0x40 ;  /* 0xffffffc0ff0a8424 */ /* 0x000fe400078e00ff */
[----:B------:R-:W-:Y:S01]  /*0560*/  @!P0 FFMA R8, R0, 1.84467440737095516160e+19, RZ ;  /* 0x5f80000000088823 */ /* 0x000fe200000000ff */
[----:B------:R-:W-:Y:S01]  /*0570*/  @!P1 FFMA R9, R3, 1.84467440737095516160e+19, RZ ;  /* 0x5f80000003099823 */ /* 0x000fe200000000ff */
[----:B------:R-:W-:-:S07]  /*0580*/  @!P1 VIADD R10, R10, 0x40 ;  /* 0x000000400a0a9836 */ /* 0x000fce0000000000 */
.L_x_31:
[----:B------:R-:W-:Y:S01]  /*0590*/  LEA R0, R7, 0xc0800000, 0x17 ;  /* 0xc080000007007811 */ /* 0x000fe200078eb8ff */
[----:B------:R-:W-:Y:S01]  /*05a0*/  VIADD R6, R6, 0xffffff81 ;  /* 0xffffff8106067836 */ /* 0x000fe20000000000 */
[----:B------:R-:W-:Y:S03]  /*05b0*/  BSSY.RECONVERGENT B2, `(.L_x_36) ;  /* 0x0000035000027945 */ /* 0x000fe60003800200 */
[----:B------:R-:W-:Y:S01]  /*05c0*/  IMAD.IADD R9, R9, 0x1, -R0 ;  /* 0x0000000109097824 */ /* 0x000fe200078e0a00 */
[C---:B------:R-:W-:Y:S01]  /*05d0*/  IADD3 R7, PT, PT, R6.reuse, 0x7f, -R7 ;  /* 0x0000007f06077810 */ /* 0x040fe20007ffe807 */
[----:B------:R-:W-:Y:S02]  /*05e0*/  IMAD R0, R6, -0x800000, R8 ;  /* 0xff80000006007824 */ /* 0x000fe400078e0208 */
[----:B------:R-:W0:Y:S01]  /*05f0*/  MUFU.RCP R3, R9 ;  /* 0x0000000900037308 */ /* 0x000e220000001000 */
[----:B------:R-:W-:Y:S01]  /*0600*/  FADD.FTZ R11, -R9, -RZ ;  /* 0x800000ff090b7221 */ /* 0x000fe20000010100 */
[----:B------:R-:W-:-:S03]  /*0610*/  IMAD.IADD R7, R7, 0x1, R10 ;  /* 0x0000000107077824 */ /* 0x000fc600078e020a */
[----:B0-----:R-:W-:-:S04]  /*0620*/  FFMA R12, R3, R11, 1 ;  /* 0x3f800000030c7423 */ /* 0x001fc8000000000b */
[----:B------:R-:W-:-:S04]  /*0630*/  FFMA R12, R3, R12, R3 ;  /* 0x0000000c030c7223 */ /* 0x000fc80000000003 */
[----:B------:R-:W-:-:S04]  /*0640*/  FFMA R3, R0, R12, RZ ;  /* 0x0000000c00037223 */ /* 0x000fc800000000ff */
[----:B------:R-:W-:-:S04]  /*0650*/  FFMA R8, R11, R3, R0 ;  /* 0x000000030b087223 */ /* 0x000fc80000000000 */
[----:B------:R-:W-:-:S04]  /*0660*/  FFMA R13, R12, R8, R3 ;  /* 0x000000080c0d7223 */ /* 0x000fc80000000003 */
[----:B------:R-:W-:-:S04]  /*0670*/  FFMA R8, R11, R13, R0 ;  /* 0x0000000d0b087223 */ /* 0x000fc80000000000 */
[----:B------:R-:W-:-:S05]  /*0680*/  FFMA R0, R12, R8, R13 ;  /* 0x000000080c007223 */ /* 0x000fca000000000d */
[----:B------:R-:W-:-:S04]  /*0690*/  SHF.R.U32.HI R3, RZ, 0x17, R0 ;  /* 0x00000017ff037819 */ /* 0x000fc80000011600 */
[----:B------:R-:W-:-:S05]  /*06a0*/  LOP3.LUT R3, R3, 0xff, RZ, 0xc0, !PT ;  /* 0x000000ff03037812 */ /* 0x000fca00078ec0ff */
[----:B------:R-:W-:-:S05]  /*06b0*/  IMAD.IADD R9, R3, 0x1, R7 ;  /* 0x0000000103097824 */ /* 0x000fca00078e0207 */
[----:B------:R-:W-:-:S04]  /*06c0*/  IADD3 R3, PT, PT, R9, -0x1, RZ ;  /* 0xffffffff09037810 */ /* 0x000fc80007ffe0ff */
[----:B------:R-:W-:-:S13]  /*06d0*/  ISETP.GE.U32.AND P0, PT, R3, 0xfe, PT ;  /* 0x000000fe0300780c */ /* 0x000fda0003f06070 */
[----:B------:R-:W-:Y:S05]  /*06e0*/  @!P0 BRA `(.L_x_37) ;  /* 0x0000000000808947 */ /* 0x000fea0003800000 */
[----:B------:R-:W-:-:S13]  /*06f0*/  ISETP.GT.AND P0, PT, R9, 0xfe, PT ;  /* 0x000000fe0900780c */ /* 0x000fda0003f04270 */
[----:B------:R-:W-:Y:S05]  /*0700*/  @P0 BRA `(.L_x_38) ;  /* 0x00000000006c0947 */ /* 0x000fea0003800000 */
[----:B------:R-:W-:-:S13]  /*0710*/  ISETP.GE.AND P0, PT, R9, 0x1, PT ;  /* 0x000000010900780c */ /* 0x000fda0003f06270 */
[----:B------:R-:W-:Y:S05]  /*0720*/  @P0 BRA `(.L_x_39) ;  /* 0x0000000000740947 */ /* 0x000fea0003800000 */
[----:B------:R-:W-:Y:S02]  /*0730*/  ISETP.GE.AND P0, PT, R9, -0x18, PT ;  /* 0xffffffe80900780c */ /* 0x000fe40003f06270 */
[----:B------:R-:W-:-:S11]  /*0740*/  LOP3.LUT R0, R0, 0x80000000, RZ, 0xc0, !PT ;  /* 0x8000000000007812 */ /* 0x000fd600078ec0ff */
[----:B------:R-:W-:Y:S05]  /*0750*/  @!P0 BRA `(.L_x_39) ;  /* 0x0000000000688947 */ /* 0x000fea0003800000 */
[CCC-:B------:R-:W-:Y:S01]  /*0760*/  FFMA.RZ R3, R12.reuse, R8.reuse, R13.reuse ;  /* 0x000000080c037223 */ /* 0x1c0fe2000000c00d */
[CCC-:B------:R-:W-:Y:S01]  /*0770*/  FFMA.RM R6, R12.reuse, R8.reuse, R13.reuse ;  /* 0x000000080c067223 */ /* 0x1c0fe2000000400d */
[C---:B------:R-:W-:Y:S02]  /*0780*/  ISETP.NE.AND P2, PT, R9.reuse, RZ, PT ;  /* 0x000000ff0900720c */ /* 0x040fe40003f45270 */
[----:B------:R-:W-:Y:S02]  /*0790*/  ISETP.NE.AND P1, PT, R9, RZ, PT ;  /* 0x000000ff0900720c */ /* 0x000fe40003f25270 */
[----:B------:R-:W-:Y:S01]  /*07a0*/  LOP3.LUT R7, R3, 0x7fffff, RZ, 0xc0, !PT ;  /* 0x007fffff03077812 */ /* 0x000fe200078ec0ff */
[----:B------:R-:W-:Y:S01]  /*07b0*/  FFMA.RP R3, R12, R8, R13 ;  /* 0x000000080c037223 */ /* 0x000fe2000000800d */
[----:B------:R-:W-:Y:S02]  /*07c0*/  VIADD R8, R9, 0x20 ;  /* 0x0000002009087836 */ /* 0x000fe40000000000 */
[----:B------:R-:W-:Y:S01]  /*07d0*/  LOP3.LUT R7, R7, 0x800000, RZ, 0xfc, !PT ;  /* 0x0080000007077812 */ /* 0x000fe200078efcff */
[----:B------:R-:W-:Y:S01]  /*07e0*/  IMAD.MOV R9, RZ, RZ, -R9 ;  /* 0x000000ffff097224 */ /* 0x000fe200078e0a09 */
[----:B------:R-:W-:-:S02]  /*07f0*/  FSETP.NEU.FTZ.AND P0, PT, R3, R6, PT ;  /* 0x000000060300720b */ /* 0x000fc40003f1d000 */
[----:B------:R-:W-:Y:S02]  /*0800*/  SHF.L.U32 R8, R7, R8, RZ ;  /* 0x0000000807087219 */ /* 0x000fe400000006ff */
[----:B------:R-:W-:Y:S02]  /*0810*/  SEL R6, R9, RZ, P2 ;  /* 0x000000ff09067207 */ /* 0x000fe40001000000 */
[----:B------:R-:W-:Y:S02]  /*0820*/  ISETP.NE.AND P1, PT, R8, RZ, P1 ;  /* 0x000000ff0800720c */ /* 0x000fe40000f25270 */
[----:B------:R-:W-:Y:S02]  /*0830*/  SHF.R.U32.HI R6, RZ, R6, R7 ;  /* 0x00000006ff067219 */ /* 0x000fe40000011607 */
[----:B------:R-:W-:Y:S02]  /*0840*/  PLOP3.LUT P0, PT, P0, P1, PT, 0xf8, 0x8f ;  /* 0x00000000008f781c */ /* 0x000fe40000703f70 */
[----:B------:R-:W-:-:S02]  /*0850*/  SHF.R.U32.HI R8, RZ, 0x1, R6 ;  /* 0x00000001ff087819 */ /* 0x000fc40000011606 */
[----:B------:R-:W-:-:S04]  /*0860*/  SEL R3, RZ, 0x1, !P0 ;  /* 0x00000001ff037807 */ /* 0x000fc80004000000 */
[----:B------:R-:W-:-:S04]  /*0870*/  LOP3.LUT R3, R3, 0x1, R8, 0xf8, !PT ;  /* 0x0000000103037812 */ /* 0x000fc800078ef808 */
[----:B------:R-:W-:-:S05]  /*0880*/  LOP3.LUT R3, R3, R6, RZ, 0xc0, !PT ;  /* 0x0000000603037212 */ /* 0x000fca00078ec0ff */
[----:B------:R-:W-:-:S05]  /*0890*/  IMAD.IADD R3, R8, 0x1, R3 ;  /* 0x0000000108037824 */ /* 0x000fca00078e0203 */
[----:B------:R-:W-:Y:S01]  /*08a0*/  LOP3.LUT R0, R3, R0, RZ, 0xfc, !PT ;  /* 0x0000000003007212 */ /* 0x000fe200078efcff */
[----:B------:R-:W-:Y:S06]  /*08b0*/  BRA `(.L_x_39) ;  /* 0x0000000000107947 */ /* 0x000fec0003800000 */
.L_x_38:
[----:B------:R-:W-:-:S04]  /*08c0*/  LOP3.LUT R0, R0, 0x80000000, RZ, 0xc0, !PT ;  /* 0x8000000000007812 */ /* 0x000fc800078ec0ff */
[----:B------:R-:W-:Y:S01]  /*08d0*/  LOP3.LUT R0, R0, 0x7f800000, RZ, 0xfc, !PT ;  /* 0x7f80000000007812 */ /* 0x000fe200078efcff */
[----:B------:R-:W-:Y:S06]  /*08e0*/  BRA `(.L_x_39) ;  /* 0x0000000000047947 */ /* 0x000fec0003800000 */
.L_x_37:
[----:B------:R-:W-:-:S07]  /*08f0*/  IMAD R0, R7, 0x800000, R0 ;  /* 0x0080000007007824 */ /* 0x000fce00078e0200 */
.L_x_39:
[----:B------:R-:W-:Y:S05]  /*0900*/  BSYNC.RECONVERGENT B2 ;  /* 0x0000000000027941 */ /* 0x000fea0003800200 */
.L_x_36:
[----:B------:R-:W-:Y:S05]  /*0910*/  BRA `(.L_x_40) ;  /* 0x0000000000207947 */ /* 0x000fea0003800000 */
.L_x_35:
[----:B------:R-:W-:-:S04]  /*0920*/  LOP3.LUT R0, R9, 0x80000000, R8, 0x48, !PT ;  /* 0x8000000009007812 */ /* 0x000fc800078e4808 */
[----:B------:R-:W-:Y:S01]  /*0930*/  LOP3.LUT R0, R0, 0x7f800000, RZ, 0xfc, !PT ;  /* 0x7f80000000007812 */ /* 0x000fe200078efcff */
[----:B------:R-:W-:Y:S06]  /*0940*/  BRA `(.L_x_40) ;  /* 0x0000000000147947 */ /* 0x000fec0003800000 */
.L_x_34:
[----:B------:R-:W-:Y:S01]  /*0950*/  LOP3.LUT R0, R9, 0x80000000, R8, 0x48, !PT ;  /* 0x8000000009007812 */ /* 0x000fe200078e4808 */
[----:B------:R-:W-:Y:S06]  /*0960*/  BRA `(.L_x_40) ;  /* 0x00000000000c7947 */ /* 0x000fec0003800000 */
.L_x_33:
[----:B------:R-:W0:Y:S01]  /*0970*/  MUFU.RSQ R0, -QNAN ;  /* 0xffc0000000007908 */ /* 0x000e220000001400 */
[----:B------:R-:W-:Y:S05]  /*0980*/  BRA `(.L_x_40) ;  /* 0x0000000000047947 */ /* 0x000fea0003800000 */
.L_x_32:
[----:B------:R-:W-:-:S07]  /*0990*/  FADD.FTZ R0, R0, R3 ;  /* 0x0000000300007221 */ /* 0x000fce0000010000 */
.L_x_40:
[----:B------:R-:W-:Y:S05]  /*09a0*/  BSYNC.RECONVERGENT B1 ;  /* 0x0000000000017941 */ /* 0x000fea0003800200 */
.L_x_30:
[----:B------:R-:W-:-:S04]  /*09b0*/  IMAD.MOV.U32 R3, RZ, RZ, 0x0 ;  /* 0x00000000ff037424 */ /* 0x000fc800078e00ff */
[----:B0-----:R-:W-:Y:S05]  /*09c0*/  RET.REL.NODEC R2 `(_Z9normalizePfS_S_jj) ;  /* 0xfffffff4028c7950 */ /* 0x001fea0003c3ffff */
.L_x_41:
        /* <DEDUP_REMOVED lines=11> */
.L_x_43:


//--------------------- .nv.shared.reserved.0     --------------------------
	.section	.nv.shared.reserved.0,"aw",@nobits
	.weak		__nv_reservedSMEM_offset_0_alias
	.size		__nv_reservedSMEM_offset_0_alias, 0, 64
	.other		__nv_reservedSMEM_offset_0_alias,@"STO_CUDA_RESERVED_SHARED STV_DEFAULT"
__nv_reservedSMEM_offset_0_alias:
	.zero		0
	.zero		64


//--------------------- .nv.constant0._Z11bitonicSortPfi --------------------------
	.section	.nv.constant0._Z11bitonicSortPfi,"a",@progbits
	.sectionflags	@""
	.align	4
.nv.constant0._Z11bitonicSortPfi:
	.zero		908


//--------------------- .nv.constant0._Z12bitonic_sortPjS_iii --------------------------
	.section	.nv.constant0._Z12bitonic_sortPjS_iii,"a",@progbits
	.sectionflags	@""
	.align	4
.nv.constant0._Z12bitonic_sortPjS_iii:
	.zero		924


//--------------------- .nv.constant0._Z12findDistancePfS_S_jj --------------------------
	.section	.nv.constant0._Z12findDistancePfS_S_jj,"a",@progbits
	.sectionflags	@""
	.align	4
.nv.constant0._Z12findDistancePfS_S_jj:
	.zero		928


//--------------------- .nv.constant0._Z14findDistanceV2PfPS_S_jj --------------------------
	.section	.nv.constant0._Z14findDistanceV2PfPS_S_jj,"a",@progbits
	.sectionflags	@""
	.align	4
.nv.constant0._Z14findDistanceV2PfPS_S_jj:
	.zero		928


//--------------------- .nv.constant0._Z9normalizePfS_S_jj --------------------------
	.section	.nv.constant0._Z9normalizePfS_S_jj,"a",@progbits
	.sectionflags	@""
	.align	4
.nv.constant0._Z9normalizePfS_S_jj:
	.zero		928


//--------------------- SYMBOLS --------------------------

	.type		.nv.reservedSmem.offset0,@object
	.size		.nv.reservedSmem.offset0,0x4
